// auto-generated by cutlass_sweep.gemm — config: {"arch": "sm_90", "cluster_m": 1, "cluster_n": 4, "dtype": "fp16", "dtype_b": "fp16", "layout": "tt", "stages": 0, "tile_k": 64, "tile_m": 128, "tile_n": 128}
#include "cutlass/cutlass.h"
#include "cutlass/gemm/collective/collective_builder.hpp"
#include "cutlass/gemm/device/gemm_universal_adapter.h"
#include "cutlass/gemm/kernel/gemm_universal.hpp"
#include "cutlass/epilogue/collective/collective_builder.hpp"

using ElemA = cutlass::half_t;
using ElemB = cutlass::half_t;
using ElemCD = cutlass::half_t;
using Acc  = float;
using TileShape    = cute::Shape<cute::_128, cute::_128, cute::_64>;
using ClusterShape = cute::Shape<cute::_1, cute::_4, cute::_1>;

using CollectiveEpilogue = typename cutlass::epilogue::collective::CollectiveBuilder<
    cutlass::arch::Sm90, cutlass::arch::OpClassTensorOp,
    TileShape, ClusterShape,
    cutlass::epilogue::collective::EpilogueTileAuto,
    Acc, Acc,
    ElemCD, cutlass::layout::RowMajor, 128 / cutlass::sizeof_bits<ElemCD>::value,
    ElemCD, cutlass::layout::RowMajor, 128 / cutlass::sizeof_bits<ElemCD>::value,
    cutlass::epilogue::collective::EpilogueScheduleAuto
  >::CollectiveOp;

using CollectiveMainloop = typename cutlass::gemm::collective::CollectiveBuilder<
    cutlass::arch::Sm90, cutlass::arch::OpClassTensorOp,
    ElemA, cutlass::layout::ColumnMajor, 128 / cutlass::sizeof_bits<ElemA>::value,
    ElemB, cutlass::layout::ColumnMajor, 128 / cutlass::sizeof_bits<ElemB>::value,
    Acc,
    TileShape, ClusterShape,
    cutlass::gemm::collective::StageCountAutoCarveout<static_cast<int>(sizeof(typename CollectiveEpilogue::SharedStorage))>,
    cutlass::gemm::collective::KernelScheduleAuto
  >::CollectiveOp;

using GemmKernel = cutlass::gemm::kernel::GemmUniversal<
    cute::Shape<int,int,int,int>,
    CollectiveMainloop,
    CollectiveEpilogue
>;
using Gemm = cutlass::gemm::device::GemmUniversalAdapter<GemmKernel>;

// Force the device kernel symbol into the cubin without needing a host main.
auto* _anchor = &cutlass::device_kernel<GemmKernel>;


// ===== COMPILED SASS (sm_90a) =====

	.target	sm_90a

	.elftype	@"ET_EXEC"


//--------------------- .note.nv.tkinfo           --------------------------
	.section	.note.nv.tkinfo,"",@"SHT_NOTE"
	.sectionflags	@"SHF_NOTE_NV_TKINFO"
	.tkinfo
        /*0018*/ 	.word	0x00000002
        /*0030*/ 	.string	""
        /*0030*/ 	.string	"ptxas"
        /*0030*/ 	.string	"Cuda compilation tools, release 13.0, V13.0.88"
        /*0030*/ 	.string	"Build cuda_13.0.r13.0/compiler.36424714_0"
        /*0030*/ 	.string	"-arch sm_90a -m 64 "



//--------------------- .note.nv.cuinfo           --------------------------
	.section	.note.nv.cuinfo,"",@"SHT_NOTE"
	.sectionflags	@"SHF_NOTE_NV_CUINFO"
        /*0018*/ 	.short	0x0002
        /*001a*/ 	.short	0x005a
        /*001c*/ 	.short	0x0082
	.zero		2


//--------------------- .nv.info                  --------------------------
	.section	.nv.info,"",@"SHT_CUDA_INFO"
	.align	4


	//----- nvinfo : EIATTR_REGCOUNT
	.align		4
        /*0000*/ 	.byte	0x04, 0x2f
        /*0002*/ 	.short	(.L_15 - .L_14)
	.align		4
.L_14:
        /*0004*/ 	.word	index@(_ZN7cutlass13device_kernelINS_4gemm6kernel13GemmUniversalIN4cute5tupleIJiiiiEEENS1_10collective13CollectiveMmaINS1_34MainloopSm90TmaGmmaWarpSpecializedILi7ENS5_IJNS4_1CILi1EEENSA_ILi4EEESB_EEENS1_35KernelTmaWarpSpecializedCooperativeEEENS5_IJNSA_ILi128EEESG_NSA_ILi64EEEEEENS_6half_tENS5_IJSB_llEEESJ_NS5_IJlSB_lEEENS4_8TiledMMAINS4_8MMA_AtomIJNS4_4SM904GMMA26MMA_64x128x16_F32F16F16_SSILNSP_5MajorE1ELSR_0ELNSP_7ScaleInE1ELSS_1EEEEEENS4_6LayoutINS5_IJNSA_ILi2EEESB_SB_EEENS5_IJSB_NSA_ILi0EEESY_EEEEENS5_IJNS4_10UnderscoreES11_S11_EEEEENS4_23SM90_TMA_LOAD_MULTICASTENS4_14ComposedLayoutINS4_7SwizzleILi3ELi4ELi3EEENS4_18smem_ptr_flag_bitsILi16EEENSV_INS5_IJSH_NSA_ILi8EEEEEENS5_IJSB_SH_EEEEEEEvNS4_8identityENS4_13SM90_TMA_LOADENS15_IS17_S19_NSV_INS5_IJS1A_SH_EEENS5_IJSH_SB_EEEEEEEvS1F_EENS_8epilogue10collective6detail29Sm90TmaWarpSpecializedAdapterINS1N_15DefaultEpilogueISJ_SL_SL_NS1M_6thread17LinearCombinationISJ_Li1EffLNS1R_9ScaleType4KindE0ELNS_15FloatRoundStyleE2ESJ_EENS1_15EpilogueDefaultEEEEEvvEEEEvNT_6ParamsE)
        /*0008*/ 	.word	0x000000a8


	//----- nvinfo : EIATTR_FRAME_SIZE
	.align		4
.L_15:
        /*000c*/ 	.byte	0x04, 0x11
        /*000e*/ 	.short	(.L_17 - .L_16)
	.align		4
.L_16:
        /*0010*/ 	.word	index@(_ZN7cutlass13device_kernelINS_4gemm6kernel13GemmUniversalIN4cute5tupleIJiiiiEEENS1_10collective13CollectiveMmaINS1_34MainloopSm90TmaGmmaWarpSpecializedILi7ENS5_IJNS4_1CILi1EEENSA_ILi4EEESB_EEENS1_35KernelTmaWarpSpecializedCooperativeEEENS5_IJNSA_ILi128EEESG_NSA_ILi64EEEEEENS_6half_tENS5_IJSB_llEEESJ_NS5_IJlSB_lEEENS4_8TiledMMAINS4_8MMA_AtomIJNS4_4SM904GMMA26MMA_64x128x16_F32F16F16_SSILNSP_5MajorE1ELSR_0ELNSP_7ScaleInE1ELSS_1EEEEEENS4_6LayoutINS5_IJNSA_ILi2EEESB_SB_EEENS5_IJSB_NSA_ILi0EEESY_EEEEENS5_IJNS4_10UnderscoreES11_S11_EEEEENS4_23SM90_TMA_LOAD_MULTICASTENS4_14ComposedLayoutINS4_7SwizzleILi3ELi4ELi3EEENS4_18smem_ptr_flag_bitsILi16EEENSV_INS5_IJSH_NSA_ILi8EEEEEENS5_IJSB_SH_EEEEEEEvNS4_8identityENS4_13SM90_TMA_LOADENS15_IS17_S19_NSV_INS5_IJS1A_SH_EEENS5_IJSH_SB_EEEEEEEvS1F_EENS_8epilogue10collective6detail29Sm90TmaWarpSpecializedAdapterINS1N_15DefaultEpilogueISJ_SL_SL_NS1M_6thread17LinearCombinationISJ_Li1EffLNS1R_9ScaleType4KindE0ELNS_15FloatRoundStyleE2ESJ_EENS1_15EpilogueDefaultEEEEEvvEEEEvNT_6ParamsE)
        /*0014*/ 	.word	0x00000000


	//----- nvinfo : EIATTR_MIN_STACK_SIZE
	.align		4
.L_17:
        /*0018*/ 	.byte	0x04, 0x12
        /*001a*/ 	.short	(.L_19 - .L_18)
	.align		4
.L_18:
        /*001c*/ 	.word	index@(_ZN7cutlass13device_kernelINS_4gemm6kernel13GemmUniversalIN4cute5tupleIJiiiiEEENS1_10collective13CollectiveMmaINS1_34MainloopSm90TmaGmmaWarpSpecializedILi7ENS5_IJNS4_1CILi1EEENSA_ILi4EEESB_EEENS1_35KernelTmaWarpSpecializedCooperativeEEENS5_IJNSA_ILi128EEESG_NSA_ILi64EEEEEENS_6half_tENS5_IJSB_llEEESJ_NS5_IJlSB_lEEENS4_8TiledMMAINS4_8MMA_AtomIJNS4_4SM904GMMA26MMA_64x128x16_F32F16F16_SSILNSP_5MajorE1ELSR_0ELNSP_7ScaleInE1ELSS_1EEEEEENS4_6LayoutINS5_IJNSA_ILi2EEESB_SB_EEENS5_IJSB_NSA_ILi0EEESY_EEEEENS5_IJNS4_10UnderscoreES11_S11_EEEEENS4_23SM90_TMA_LOAD_MULTICASTENS4_14ComposedLayoutINS4_7SwizzleILi3ELi4ELi3EEENS4_18smem_ptr_flag_bitsILi16EEENSV_INS5_IJSH_NSA_ILi8EEEEEENS5_IJSB_SH_EEEEEEEvNS4_8identityENS4_13SM90_TMA_LOADENS15_IS17_S19_NSV_INS5_IJS1A_SH_EEENS5_IJSH_SB_EEEEEEEvS1F_EENS_8epilogue10collective6detail29Sm90TmaWarpSpecializedAdapterINS1N_15DefaultEpilogueISJ_SL_SL_NS1M_6thread17LinearCombinationISJ_Li1EffLNS1R_9ScaleType4KindE0ELNS_15FloatRoundStyleE2ESJ_EENS1_15EpilogueDefaultEEEEEvvEEEEvNT_6ParamsE)
        /*0020*/ 	.word	0x00000000
.L_19:


//--------------------- .nv.compat                --------------------------
	.section	.nv.compat,"",@"SHT_CUDA_COMPAT_INFO"
	.align	4
        /*0000*/ 	.byte	0x02, 0x09, 0x01, 0x00, 0x02, 0x02, 0x04, 0x00, 0x02, 0x05, 0x05, 0x00, 0x03, 0x07, 0x01, 0x01
        /*0010*/ 	.byte	0x02, 0x03, 0x01, 0x00, 0x02, 0x06, 0x01, 0x00, 0x04, 0x0b, 0x08, 0x00, 0x00, 0x00, 0x00, 0x00
        /*0020*/ 	.byte	0x00, 0x00, 0x00, 0x00


//--------------------- .nv.info._ZN7cutlass13device_kernelINS_4gemm6kernel13GemmUniversalIN4cute5tupleIJiiiiEEENS1_10collective13CollectiveMmaINS1_34MainloopSm90TmaGmmaWarpSpecializedILi7ENS5_IJNS4_1CILi1EEENSA_ILi4EEESB_EEENS1_35KernelTmaWarpSpecializedCooperativeEEENS5_IJNSA_ILi128EEESG_NSA_ILi64EEEEEENS_6half_tENS5_IJSB_llEEESJ_NS5_IJlSB_lEEENS4_8TiledMMAINS4_8MMA_AtomIJNS4_4SM904GMMA26MMA_64x128x16_F32F16F16_SSILNSP_5MajorE1ELSR_0ELNSP_7ScaleInE1ELSS_1EEEEEENS4_6LayoutINS5_IJNSA_ILi2EEESB_SB_EEENS5_IJSB_NSA_ILi0EEESY_EEEEENS5_IJNS4_10UnderscoreES11_S11_EEEEENS4_23SM90_TMA_LOAD_MULTICASTENS4_14ComposedLayoutINS4_7SwizzleILi3ELi4ELi3EEENS4_18smem_ptr_flag_bitsILi16EEENSV_INS5_IJSH_NSA_ILi8EEEEEENS5_IJSB_SH_EEEEEEEvNS4_8identityENS4_13SM90_TMA_LOADENS15_IS17_S19_NSV_INS5_IJS1A_SH_EEENS5_IJSH_SB_EEEEEEEvS1F_EENS_8epilogue10collective6detail29Sm90TmaWarpSpecializedAdapterINS1N_15DefaultEpilogueISJ_SL_SL_NS1M_6thread17LinearCombinationISJ_Li1EffLNS1R_9ScaleType4KindE0ELNS_15FloatRoundStyleE2ESJ_EENS1_15EpilogueDefaultEEEEEvvEEEEvNT_6ParamsE --------------------------
	.section	.nv.info._ZN7cutlass13device_kernelINS_4gemm6kernel13GemmUniversalIN4cute5tupleIJiiiiEEENS1_10collective13CollectiveMmaINS1_34MainloopSm90TmaGmmaWarpSpecializedILi7ENS5_IJNS4_1CILi1EEENSA_ILi4EEESB_EEENS1_35KernelTmaWarpSpecializedCooperativeEEENS5_IJNSA_ILi128EEESG_NSA_ILi64EEEEEENS_6half_tENS5_IJSB_llEEESJ_NS5_IJlSB_lEEENS4_8TiledMMAINS4_8MMA_AtomIJNS4_4SM904GMMA26MMA_64x128x16_F32F16F16_SSILNSP_5MajorE1ELSR_0ELNSP_7ScaleInE1ELSS_1EEEEEENS4_6LayoutINS5_IJNSA_ILi2EEESB_SB_EEENS5_IJSB_NSA_ILi0EEESY_EEEEENS5_IJNS4_10UnderscoreES11_S11_EEEEENS4_23SM90_TMA_LOAD_MULTICASTENS4_14ComposedLayoutINS4_7SwizzleILi3ELi4ELi3EEENS4_18smem_ptr_flag_bitsILi16EEENSV_INS5_IJSH_NSA_ILi8EEEEEENS5_IJSB_SH_EEEEEEEvNS4_8identityENS4_13SM90_TMA_LOADENS15_IS17_S19_NSV_INS5_IJS1A_SH_EEENS5_IJSH_SB_EEEEEEEvS1F_EENS_8epilogue10collective6detail29Sm90TmaWarpSpecializedAdapterINS1N_15DefaultEpilogueISJ_SL_SL_NS1M_6thread17LinearCombinationISJ_Li1EffLNS1R_9ScaleType4KindE0ELNS_15FloatRoundStyleE2ESJ_EENS1_15EpilogueDefaultEEEEEvvEEEEvNT_6ParamsE,"",@"SHT_CUDA_INFO"
	.sectionflags	@""
	.align	4


	//----- nvinfo : EIATTR_CUDA_API_VERSION
	.align		4
        /*0000*/ 	.byte	0x04, 0x37
        /*0002*/ 	.short	(.L_21 - .L_20)
.L_20:
        /*0004*/ 	.word	0x00000082


	//----- nvinfo : EIATTR_KPARAM_INFO
	.align		4
.L_21:
        /*0008*/ 	.byte	0x04, 0x17
        /*000a*/ 	.short	(.L_23 - .L_22)
.L_22:
        /*000c*/ 	.word	0x00000000
        /*0010*/ 	.short	0x0000
        /*0012*/ 	.short	0x0070
        /*0014*/ 	.byte	0x00, 0xf0, 0x01, 0x10


	//----- nvinfo : EIATTR_SPARSE_MMA_MASK
	.align		4
.L_23:
        /*0018*/ 	.byte	0x03, 0x50
        /*001a*/ 	.short	0x0000


	//----- nvinfo : EIATTR_MAXREG_COUNT
	.align		4
        /*001c*/ 	.byte	0x03, 0x1b
        /*001e*/ 	.short	0x00a8


	//----- nvinfo : EIATTR_NUM_BARRIERS
	.align		4
        /*0020*/ 	.byte	0x02, 0x4c
        /*0022*/ 	.byte	0x01
	.zero		1


	//----- nvinfo : EIATTR_EXTERNS
	.align		4
        /*0024*/ 	.byte	0x04, 0x0f
        /*0026*/ 	.short	(.L_25 - .L_24)


	//   ....[0]....
	.align		4
.L_24:
        /*0028*/ 	.word	index@(__assertfail)


	//----- nvinfo : EIATTR_MERCURY_ISA_VERSION
	.align		4
.L_25:
        /*002c*/ 	.byte	0x03, 0x5f
        /*002e*/ 	.short	0x0101


	//----- nvinfo : EIATTR_INT_WARP_WIDE_INSTR_OFFSETS
	.align		4
        /*0030*/ 	.byte	0x04, 0x31
        /*0032*/ 	.short	(.L_27 - .L_26)


	//   ....[0]....
.L_26:
        /*0034*/ 	.word	0x000004b0


	//   ....[1]....
        /*0038*/ 	.word	0x000004d0


	//   ....[2]....
        /*003c*/ 	.word	0x00000680


	//----- nvinfo : EIATTR_COOP_GROUP_MASK_REGIDS
	.align		4
.L_27:
        /*0040*/ 	.byte	0x04, 0x29
        /*0042*/ 	.short	(.L_29 - .L_28)


	//   ....[0]....
.L_28:
        /*0044*/ 	.word	0xffffffff


	//   ....[1]....
        /*0048*/ 	.word	0xffffffff


	//   ....[2]....
        /*004c*/ 	.word	0xffffffff


	//   ....[3]....
        /*0050*/ 	.word	0xffffffff


	//   ....[4]....
        /*0054*/ 	.word	0xffffffff


	//   ....[5]....
        /*0058*/ 	.word	0xffffffff


	//----- nvinfo : EIATTR_COOP_GROUP_INSTR_OFFSETS
	.align		4
.L_29:
        /*005c*/ 	.byte	0x04, 0x28
        /*005e*/ 	.short	(.L_31 - .L_30)


	//   ....[0]....
.L_30:
        /*0060*/ 	.word	0x00000060


	//   ....[1]....
        /*0064*/ 	.word	0x00000070


	//   ....[2]....
        /*0068*/ 	.word	0x00000130


	//   ....[3]....
        /*006c*/ 	.word	0x00000320


	//   ....[4]....
        /*0070*/ 	.word	0x000007f0


	//   ....[5]....
        /*0074*/ 	.word	0x00001470


	//----- nvinfo : EIATTR_REG_RECONFIG
	.align		4
.L_31:
        /*0078*/ 	.byte	0x01, 0x54
	.zero		2


	//----- nvinfo : EIATTR_SYSCALL_OFFSETS
	.align		4
        /*007c*/ 	.byte	0x04, 0x46
        /*007e*/ 	.short	(.L_33 - .L_32)


	//   ....[0]....
.L_32:
        /*0080*/ 	.word	0x00001650


	//----- nvinfo : EIATTR_MBARRIER_INSTR_OFFSETS
	.align		4
.L_33:
        /*0084*/ 	.byte	0x04, 0x39
        /*0086*/ 	.short	(.L_35 - .L_34)


	//   ....[0]....
.L_34:
        /*0088*/ 	.word	0x00000230
        /*008c*/ 	.word	0x000000ff
        /*0090*/ 	.word	0x00000000
        /*0094*/ 	.short	0x0100
        /*0096*/ 	.byte	0x08
	.zero		1


	//   ....[1]....
        /*0098*/ 	.word	0x00000240
        /*009c*/ 	.word	0x000000ff
        /*00a0*/ 	.word	0x00000038
        /*00a4*/ 	.short	0x0100
        /*00a6*/ 	.byte	0x08
	.zero		1


	//   ....[2]....
        /*00a8*/ 	.word	0x00000250
        /*00ac*/ 	.word	0x000000ff
        /*00b0*/ 	.word	0x00000008
        /*00b4*/ 	.short	0x0100
        /*00b6*/ 	.byte	0x08
	.zero		1


	//   ....[3]....
        /*00b8*/ 	.word	0x00000260
        /*00bc*/ 	.word	0x000000ff
        /*00c0*/ 	.word	0x00000040
        /*00c4*/ 	.short	0x0100
        /*00c6*/ 	.byte	0x08
	.zero		1


	//   ....[4]....
        /*00c8*/ 	.word	0x00000270
        /*00cc*/ 	.word	0x000000ff
        /*00d0*/ 	.word	0x00000010
        /*00d4*/ 	.short	0x0100
        /*00d6*/ 	.byte	0x08
	.zero		1


	//   ....[5]....
        /*00d8*/ 	.word	0x00000280
        /*00dc*/ 	.word	0x000000ff
        /*00e0*/ 	.word	0x00000048
        /*00e4*/ 	.short	0x0100
        /*00e6*/ 	.byte	0x08
	.zero		1


	//   ....[6]....
        /*00e8*/ 	.word	0x00000290
        /*00ec*/ 	.word	0x000000ff
        /*00f0*/ 	.word	0x00000018
        /*00f4*/ 	.short	0x0100
        /*00f6*/ 	.byte	0x08
	.zero		1


	//   ....[7]....
        /*00f8*/ 	.word	0x000002a0
        /*00fc*/ 	.word	0x000000ff
        /*0100*/ 	.word	0x00000050
        /*0104*/ 	.short	0x0100
        /*0106*/ 	.byte	0x08
	.zero		1


	//   ....[8]....
        /*0108*/ 	.word	0x000002b0
        /*010c*/ 	.word	0x000000ff
        /*0110*/ 	.word	0x00000020
        /*0114*/ 	.short	0x0100
        /*0116*/ 	.byte	0x08
	.zero		1


	//   ....[9]....
        /*0118*/ 	.word	0x000002c0
        /*011c*/ 	.word	0x000000ff
        /*0120*/ 	.word	0x00000058
        /*0124*/ 	.short	0x0100
        /*0126*/ 	.byte	0x08
	.zero		1


	//   ....[10]....
        /*0128*/ 	.word	0x000002d0
        /*012c*/ 	.word	0x000000ff
        /*0130*/ 	.word	0x00000028
        /*0134*/ 	.short	0x0100
        /*0136*/ 	.byte	0x08
	.zero		1


	//   ....[11]....
        /*0138*/ 	.word	0x000002e0
        /*013c*/ 	.word	0x000000ff
        /*0140*/ 	.word	0x00000060
        /*0144*/ 	.short	0x0100
        /*0146*/ 	.byte	0x08
	.zero		1


	//   ....[12]....
        /*0148*/ 	.word	0x000002f0
        /*014c*/ 	.word	0x000000ff
        /*0150*/ 	.word	0x00000030
        /*0154*/ 	.short	0x0100
        /*0156*/ 	.byte	0x08
	.zero		1


	//   ....[13]....
        /*0158*/ 	.word	0x00000300
        /*015c*/ 	.word	0x000000ff
        /*0160*/ 	.word	0x00000068
        /*0164*/ 	.short	0x0100
        /*0166*/ 	.byte	0x08
	.zero		1


	//   ....[14]....
        /*0168*/ 	.word	0x00000710
        /*016c*/ 	.word	0x000000ff
        /*0170*/ 	.word	0x00000080
        /*0174*/ 	.short	0x0100
        /*0176*/ 	.byte	0x06
	.zero		1


	//   ....[15]....
        /*0178*/ 	.word	0x000007a0
        /*017c*/ 	.word	0x000000ff
        /*0180*/ 	.word	0x00000088
        /*0184*/ 	.short	0x0100
        /*0186*/ 	.byte	0x06
	.zero		1


	//   ....[16]....
        /*0188*/ 	.word	0x00001710
        /*018c*/ 	.word	0x00000003
        /*0190*/ 	.word	0x00000000
        /*0194*/ 	.short	0x010a
        /*0196*/ 	.byte	0x3f
	.zero		1


	//   ....[17]....
        /*0198*/ 	.word	0x00001770
        /*019c*/ 	.word	0x00000003
        /*01a0*/ 	.word	0x00000000
        /*01a4*/ 	.short	0x010a
        /*01a6*/ 	.byte	0x3f
	.zero		1


	//   ....[18]....
        /*01a8*/ 	.word	0x00001af0
        /*01ac*/ 	.word	0x00000005
        /*01b0*/ 	.word	0x00000000
        /*01b4*/ 	.short	0x010a
        /*01b6*/ 	.byte	0x3f
	.zero		1


	//   ....[19]....
        /*01b8*/ 	.word	0x00001b30
        /*01bc*/ 	.word	0x00000005
        /*01c0*/ 	.word	0x00000000
        /*01c4*/ 	.short	0x010a
        /*01c6*/ 	.byte	0x3f
	.zero		1


	//   ....[20]....
        /*01c8*/ 	.word	0x00001d90
        /*01cc*/ 	.word	0x00000004
        /*01d0*/ 	.word	0x00000000
        /*01d4*/ 	.short	0x0101
        /*01d6*/ 	.byte	0x3f
	.zero		1


	//   ....[21]....
        /*01d8*/ 	.word	0x00001fb0
        /*01dc*/ 	.word	0x00000000
        /*01e0*/ 	.word	0x00000000
        /*01e4*/ 	.short	0x0101
        /*01e6*/ 	.byte	0x3f
	.zero		1


	//   ....[22]....
        /*01e8*/ 	.word	0x000070c0
        /*01ec*/ 	.word	0x00000016
        /*01f0*/ 	.word	0x00000038
        /*01f4*/ 	.short	0x010a
        /*01f6*/ 	.byte	0x3f
	.zero		1


	//   ....[23]....
        /*01f8*/ 	.word	0x00007530
        /*01fc*/ 	.word	0x00000006
        /*0200*/ 	.word	0x00000088
        /*0204*/ 	.short	0x0101
        /*0206*/ 	.byte	0x3f
	.zero		1


	//   ....[24]....
        /*0208*/ 	.word	0x00007c20
        /*020c*/ 	.word	0x00000007
        /*0210*/ 	.word	0x00000000
        /*0214*/ 	.short	0x010a
        /*0216*/ 	.byte	0x3f
	.zero		1


	//   ....[25]....
        /*0218*/ 	.word	0x00007ca0
        /*021c*/ 	.word	0x00000008
        /*0220*/ 	.word	0x00000000
        /*0224*/ 	.short	0x010a
        /*0226*/ 	.byte	0x3f
	.zero		1


	//   ....[26]....
        /*0228*/ 	.word	0x00007d30
        /*022c*/ 	.word	0x00000009
        /*0230*/ 	.word	0x00000000
        /*0234*/ 	.short	0x010a
        /*0236*/ 	.byte	0x3f
	.zero		1


	//   ....[27]....
        /*0238*/ 	.word	0x00007dc0
        /*023c*/ 	.word	0x00000008
        /*0240*/ 	.word	0x00000000
        /*0244*/ 	.short	0x010a
        /*0246*/ 	.byte	0x3f
	.zero		1


	//   ....[28]....
        /*0248*/ 	.word	0x00007e50
        /*024c*/ 	.word	0x00000009
        /*0250*/ 	.word	0x00000000
        /*0254*/ 	.short	0x010a
        /*0256*/ 	.byte	0x3f
	.zero		1


	//   ....[29]....
        /*0258*/ 	.word	0x00007ee0
        /*025c*/ 	.word	0x00000006
        /*0260*/ 	.word	0x00000000
        /*0264*/ 	.short	0x010a
        /*0266*/ 	.byte	0x3f
	.zero		1


	//   ....[30]....
        /*0268*/ 	.word	0x00007f70
        /*026c*/ 	.word	0x00000003
        /*0270*/ 	.word	0x00000000
        /*0274*/ 	.short	0x010a
        /*0276*/ 	.byte	0x3f
	.zero		1


	//   ....[31]....
        /*0278*/ 	.word	0x00007fd0
        /*027c*/ 	.word	0x00000003
        /*0280*/ 	.word	0x00000000
        /*0284*/ 	.short	0x010a
        /*0286*/ 	.byte	0x3f
	.zero		1


	//   ....[32]....
        /*0288*/ 	.word	0x00008020
        /*028c*/ 	.word	0x00000005
        /*0290*/ 	.word	0x00000000
        /*0294*/ 	.short	0x010a
        /*0296*/ 	.byte	0x3f
	.zero		1


	//   ....[33]....
        /*0298*/ 	.word	0x000080f0
        /*029c*/ 	.word	0x00000016
        /*02a0*/ 	.word	0x00000038
        /*02a4*/ 	.short	0x010a
        /*02a6*/ 	.byte	0x3f
	.zero		1


	//   ....[34]....
        /*02a8*/ 	.word	0x000081c0
        /*02ac*/ 	.word	0x00000007
        /*02b0*/ 	.word	0x00000000
        /*02b4*/ 	.short	0x010a
        /*02b6*/ 	.byte	0x3f
	.zero		1


	//   ....[35]....
        /*02b8*/ 	.word	0x00008210
        /*02bc*/ 	.word	0x00000008
        /*02c0*/ 	.word	0x00000000
        /*02c4*/ 	.short	0x010a
        /*02c6*/ 	.byte	0x3f
	.zero		1


	//   ....[36]....
        /*02c8*/ 	.word	0x00008260
        /*02cc*/ 	.word	0x00000009
        /*02d0*/ 	.word	0x00000000
        /*02d4*/ 	.short	0x010a
        /*02d6*/ 	.byte	0x3f
	.zero		1


	//   ....[37]....
        /*02d8*/ 	.word	0x000082b0
        /*02dc*/ 	.word	0x00000008
        /*02e0*/ 	.word	0x00000000
        /*02e4*/ 	.short	0x010a
        /*02e6*/ 	.byte	0x3f
	.zero		1


	//   ....[38]....
        /*02e8*/ 	.word	0x00008300
        /*02ec*/ 	.word	0x00000009
        /*02f0*/ 	.word	0x00000000
        /*02f4*/ 	.short	0x010a
        /*02f6*/ 	.byte	0x3f
	.zero		1


	//   ....[39]....
        /*02f8*/ 	.word	0x00008350
        /*02fc*/ 	.word	0x00000006
        /*0300*/ 	.word	0x00000000
        /*0304*/ 	.short	0x010a
        /*0306*/ 	.byte	0x3f
	.zero		1


	//----- nvinfo : EIATTR_NUM_MBARRIERS
	.align		4
.L_35:
        /*0308*/ 	.byte	0x03, 0x38
        /*030a*/ 	.short	0x0010


	//----- nvinfo : EIATTR_EXIT_INSTR_OFFSETS
	.align		4
        /*030c*/ 	.byte	0x04, 0x1c
        /*030e*/ 	.short	(.L_37 - .L_36)


	//   ....[0]....
.L_36:
        /*0310*/ 	.word	0x000009c0


	//   ....[1]....
        /*0314*/ 	.word	0x000011d0


	//   ....[2]....
        /*0318*/ 	.word	0x00006840


	//   ....[3]....
        /*031c*/ 	.word	0x00006da0


	//   ....[4]....
        /*0320*/ 	.word	0x00007fc0


	//----- nvinfo : EIATTR_MAX_THREADS
	.align		4
.L_37:
        /*0324*/ 	.byte	0x04, 0x05
        /*0326*/ 	.short	(.L_39 - .L_38)
.L_38:
        /*0328*/ 	.word	0x00000180
        /*032c*/ 	.word	0x00000001
        /*0330*/ 	.word	0x00000001


	//----- nvinfo : EIATTR_CRS_STACK_SIZE
	.align		4
.L_39:
        /*0334*/ 	.byte	0x04, 0x1e
        /*0336*/ 	.short	(.L_41 - .L_40)
.L_40:
        /*0338*/ 	.word	0x00000000


	//----- nvinfo : EIATTR_CBANK_PARAM_SIZE
	.align		4
.L_41:
        /*033c*/ 	.byte	0x03, 0x19
        /*033e*/ 	.short	0x0470


	//----- nvinfo : EIATTR_PARAM_CBANK
	.align		4
        /*0340*/ 	.byte	0x04, 0x0a
        /*0342*/ 	.short	(.L_43 - .L_42)
	.align		4
.L_42:
        /*0344*/ 	.word	index@(.nv.constant0._ZN7cutlass13device_kernelINS_4gemm6kernel13GemmUniversalIN4cute5tupleIJiiiiEEENS1_10collective13CollectiveMmaINS1_34MainloopSm90TmaGmmaWarpSpecializedILi7ENS5_IJNS4_1CILi1EEENSA_ILi4EEESB_EEENS1_35KernelTmaWarpSpecializedCooperativeEEENS5_IJNSA_ILi128EEESG_NSA_ILi64EEEEEENS_6half_tENS5_IJSB_llEEESJ_NS5_IJlSB_lEEENS4_8TiledMMAINS4_8MMA_AtomIJNS4_4SM904GMMA26MMA_64x128x16_F32F16F16_SSILNSP_5MajorE1ELSR_0ELNSP_7ScaleInE1ELSS_1EEEEEENS4_6LayoutINS5_IJNSA_ILi2EEESB_SB_EEENS5_IJSB_NSA_ILi0EEESY_EEEEENS5_IJNS4_10UnderscoreES11_S11_EEEEENS4_23SM90_TMA_LOAD_MULTICASTENS4_14ComposedLayoutINS4_7SwizzleILi3ELi4ELi3EEENS4_18smem_ptr_flag_bitsILi16EEENSV_INS5_IJSH_NSA_ILi8EEEEEENS5_IJSB_SH_EEEEEEEvNS4_8identityENS4_13SM90_TMA_LOADENS15_IS17_S19_NSV_INS5_IJS1A_SH_EEENS5_IJSH_SB_EEEEEEEvS1F_EENS_8epilogue10collective6detail29Sm90TmaWarpSpecializedAdapterINS1N_15DefaultEpilogueISJ_SL_SL_NS1M_6thread17LinearCombinationISJ_Li1EffLNS1R_9ScaleType4KindE0ELNS_15FloatRoundStyleE2ESJ_EENS1_15EpilogueDefaultEEEEEvvEEEEvNT_6ParamsE)
        /*0348*/ 	.short	0x0210
        /*034a*/ 	.short	0x0470


	//----- nvinfo : EIATTR_SW_WAR
	.align		4
.L_43:
        /*034c*/ 	.byte	0x04, 0x36
        /*034e*/ 	.short	(.L_45 - .L_44)
.L_44:
        /*0350*/ 	.word	0x00000008
.L_45:


//--------------------- .nv.callgraph             --------------------------
	.section	.nv.callgraph,"",@"SHT_CUDA_CALLGRAPH"
	.align	4
	.sectionentsize	8
	.align		4
        /*0000*/ 	.word	0x00000000
	.align		4
        /*0004*/ 	.word	0xffffffff
	.align		4
        /*0008*/ 	.word	index@(_ZN7cutlass13device_kernelINS_4gemm6kernel13GemmUniversalIN4cute5tupleIJiiiiEEENS1_10collective13CollectiveMmaINS1_34MainloopSm90TmaGmmaWarpSpecializedILi7ENS5_IJNS4_1CILi1EEENSA_ILi4EEESB_EEENS1_35KernelTmaWarpSpecializedCooperativeEEENS5_IJNSA_ILi128EEESG_NSA_ILi64EEEEEENS_6half_tENS5_IJSB_llEEESJ_NS5_IJlSB_lEEENS4_8TiledMMAINS4_8MMA_AtomIJNS4_4SM904GMMA26MMA_64x128x16_F32F16F16_SSILNSP_5MajorE1ELSR_0ELNSP_7ScaleInE1ELSS_1EEEEEENS4_6LayoutINS5_IJNSA_ILi2EEESB_SB_EEENS5_IJSB_NSA_ILi0EEESY_EEEEENS5_IJNS4_10UnderscoreES11_S11_EEEEENS4_23SM90_TMA_LOAD_MULTICASTENS4_14ComposedLayoutINS4_7SwizzleILi3ELi4ELi3EEENS4_18smem_ptr_flag_bitsILi16EEENSV_INS5_IJSH_NSA_ILi8EEEEEENS5_IJSB_SH_EEEEEEEvNS4_8identityENS4_13SM90_TMA_LOADENS15_IS17_S19_NSV_INS5_IJS1A_SH_EEENS5_IJSH_SB_EEEEEEEvS1F_EENS_8epilogue10collective6detail29Sm90TmaWarpSpecializedAdapterINS1N_15DefaultEpilogueISJ_SL_SL_NS1M_6thread17LinearCombinationISJ_Li1EffLNS1R_9ScaleType4KindE0ELNS_15FloatRoundStyleE2ESJ_EENS1_15EpilogueDefaultEEEEEvvEEEEvNT_6ParamsE)
	.align		4
        /*000c*/ 	.word	index@(__assertfail)
	.align		4
        /*0010*/ 	.word	0x00000000
	.align		4
        /*0014*/ 	.word	0xfffffffe
	.align		4
        /*0018*/ 	.word	0x00000000
	.align		4
        /*001c*/ 	.word	0xfffffffd
	.align		4
        /*0020*/ 	.word	0x00000000
	.align		4
        /*0024*/ 	.word	0xfffffffc


//--------------------- .nv.constant4             --------------------------
	.section	.nv.constant4,"a",@progbits
	.align	8
	.align		8
.nv.constant4:
        /*0000*/ 	.dword	__assertfail
	.align		8
        /*0008*/ 	.dword	__unnamed_1
	.align		8
        /*0010*/ 	.dword	_ZN40_INTERNAL_6bbb7f9f_4_k_cu_7cbc17d4_230204cuda3std3__45__cpo5beginE
	.align		8
        /*0018*/ 	.dword	_ZN40_INTERNAL_6bbb7f9f_4_k_cu_7cbc17d4_230204cuda3std3__45__cpo3endE
	.align		8
        /*0020*/ 	.dword	_ZN40_INTERNAL_6bbb7f9f_4_k_cu_7cbc17d4_230204cuda3std3__45__cpo6cbeginE
	.align		8
        /*0028*/ 	.dword	_ZN40_INTERNAL_6bbb7f9f_4_k_cu_7cbc17d4_230204cuda3std3__45__cpo4cendE
	.align		8
        /*0030*/ 	.dword	_ZN40_INTERNAL_6bbb7f9f_4_k_cu_7cbc17d4_230204cuda3std3__442_GLOBAL__N__6bbb7f9f_4_k_cu_7cbc17d4_230206ignoreE
	.align		8
        /*0038*/ 	.dword	_ZN40_INTERNAL_6bbb7f9f_4_k_cu_7cbc17d4_230204cuda3std3__419piecewise_constructE
	.align		8
        /*0040*/ 	.dword	_ZN40_INTERNAL_6bbb7f9f_4_k_cu_7cbc17d4_230204cuda3std3__48in_placeE
	.align		8
        /*0048*/ 	.dword	_ZN40_INTERNAL_6bbb7f9f_4_k_cu_7cbc17d4_230204cuda3std6ranges3__45__cpo4swapE
	.align		8
        /*0050*/ 	.dword	_ZN40_INTERNAL_6bbb7f9f_4_k_cu_7cbc17d4_230204cuda3std6ranges3__45__cpo9iter_moveE
	.align		8
        /*0058*/ 	.dword	_ZN40_INTERNAL_6bbb7f9f_4_k_cu_7cbc17d4_230204cute7productE
	.align		8
        /*0060*/ 	.dword	_ZN40_INTERNAL_6bbb7f9f_4_k_cu_7cbc17d4_230204cute1_E
	.align		8
        /*0068*/ 	.dword	$str$22
	.align		8
        /*0070*/ 	.dword	$str$23


//--------------------- .text._ZN7cutlass13device_kernelINS_4gemm6kernel13GemmUniversalIN4cute5tupleIJiiiiEEENS1_10collective13CollectiveMmaINS1_34MainloopSm90TmaGmmaWarpSpecializedILi7ENS5_IJNS4_1CILi1EEENSA_ILi4EEESB_EEENS1_35KernelTmaWarpSpecializedCooperativeEEENS5_IJNSA_ILi128EEESG_NSA_ILi64EEEEEENS_6half_tENS5_IJSB_llEEESJ_NS5_IJlSB_lEEENS4_8TiledMMAINS4_8MMA_AtomIJNS4_4SM904GMMA26MMA_64x128x16_F32F16F16_SSILNSP_5MajorE1ELSR_0ELNSP_7ScaleInE1ELSS_1EEEEEENS4_6LayoutINS5_IJNSA_ILi2EEESB_SB_EEENS5_IJSB_NSA_ILi0EEESY_EEEEENS5_IJNS4_10UnderscoreES11_S11_EEEEENS4_23SM90_TMA_LOAD_MULTICASTENS4_14ComposedLayoutINS4_7SwizzleILi3ELi4ELi3EEENS4_18smem_ptr_flag_bitsILi16EEENSV_INS5_IJSH_NSA_ILi8EEEEEENS5_IJSB_SH_EEEEEEEvNS4_8identityENS4_13SM90_TMA_LOADENS15_IS17_S19_NSV_INS5_IJS1A_SH_EEENS5_IJSH_SB_EEEEEEEvS1F_EENS_8epilogue10collective6detail29Sm90TmaWarpSpecializedAdapterINS1N_15DefaultEpilogueISJ_SL_SL_NS1M_6thread17LinearCombinationISJ_Li1EffLNS1R_9ScaleType4KindE0ELNS_15FloatRoundStyleE2ESJ_EENS1_15EpilogueDefaultEEEEEvvEEEEvNT_6ParamsE --------------------------
	.section	.text._ZN7cutlass13device_kernelINS_4gemm6kernel13GemmUniversalIN4cute5tupleIJiiiiEEENS1_10collective13CollectiveMmaINS1_34MainloopSm90TmaGmmaWarpSpecializedILi7ENS5_IJNS4_1CILi1EEENSA_ILi4EEESB_EEENS1_35KernelTmaWarpSpecializedCooperativeEEENS5_IJNSA_ILi128EEESG_NSA_ILi64EEEEEENS_6half_tENS5_IJSB_llEEESJ_NS5_IJlSB_lEEENS4_8TiledMMAINS4_8MMA_AtomIJNS4_4SM904GMMA26MMA_64x128x16_F32F16F16_SSILNSP_5MajorE1ELSR_0ELNSP_7ScaleInE1ELSS_1EEEEEENS4_6LayoutINS5_IJNSA_ILi2EEESB_SB_EEENS5_IJSB_NSA_ILi0EEESY_EEEEENS5_IJNS4_10UnderscoreES11_S11_EEEEENS4_23SM90_TMA_LOAD_MULTICASTENS4_14ComposedLayoutINS4_7SwizzleILi3ELi4ELi3EEENS4_18smem_ptr_flag_bitsILi16EEENSV_INS5_IJSH_NSA_ILi8EEEEEENS5_IJSB_SH_EEEEEEEvNS4_8identityENS4_13SM90_TMA_LOADENS15_IS17_S19_NSV_INS5_IJS1A_SH_EEENS5_IJSH_SB_EEEEEEEvS1F_EENS_8epilogue10collective6detail29Sm90TmaWarpSpecializedAdapterINS1N_15DefaultEpilogueISJ_SL_SL_NS1M_6thread17LinearCombinationISJ_Li1EffLNS1R_9ScaleType4KindE0ELNS_15FloatRoundStyleE2ESJ_EENS1_15EpilogueDefaultEEEEEvvEEEEvNT_6ParamsE,"ax",@progbits
	.align	128
.text._ZN7cutlass13device_kernelINS_4gemm6kernel13GemmUniversalIN4cute5tupleIJiiiiEEENS1_10collective13CollectiveMmaINS1_34MainloopSm90TmaGmmaWarpSpecializedILi7ENS5_IJNS4_1CILi1EEENSA_ILi4EEESB_EEENS1_35KernelTmaWarpSpecializedCooperativeEEENS5_IJNSA_ILi128EEESG_NSA_ILi64EEEEEENS_6half_tENS5_IJSB_llEEESJ_NS5_IJlSB_lEEENS4_8TiledMMAINS4_8MMA_AtomIJNS4_4SM904GMMA26MMA_64x128x16_F32F16F16_SSILNSP_5MajorE1ELSR_0ELNSP_7ScaleInE1ELSS_1EEEEEENS4_6LayoutINS5_IJNSA_ILi2EEESB_SB_EEENS5_IJSB_NSA_ILi0EEESY_EEEEENS5_IJNS4_10UnderscoreES11_S11_EEEEENS4_23SM90_TMA_LOAD_MULTICASTENS4_14ComposedLayoutINS4_7SwizzleILi3ELi4ELi3EEENS4_18smem_ptr_flag_bitsILi16EEENSV_INS5_IJSH_NSA_ILi8EEEEEENS5_IJSB_SH_EEEEEEEvNS4_8identityENS4_13SM90_TMA_LOADENS15_IS17_S19_NSV_INS5_IJS1A_SH_EEENS5_IJSH_SB_EEEEEEEvS1F_EENS_8epilogue10collective6detail29Sm90TmaWarpSpecializedAdapterINS1N_15DefaultEpilogueISJ_SL_SL_NS1M_6thread17LinearCombinationISJ_Li1EffLNS1R_9ScaleType4KindE0ELNS_15FloatRoundStyleE2ESJ_EENS1_15EpilogueDefaultEEEEEvvEEEEvNT_6ParamsE:
        .type           _ZN7cutlass13device_kernelINS_4gemm6kernel13GemmUniversalIN4cute5tupleIJiiiiEEENS1_10collective13CollectiveMmaINS1_34MainloopSm90TmaGmmaWarpSpecializedILi7ENS5_IJNS4_1CILi1EEENSA_ILi4EEESB_EEENS1_35KernelTmaWarpSpecializedCooperativeEEENS5_IJNSA_ILi128EEESG_NSA_ILi64EEEEEENS_6half_tENS5_IJSB_llEEESJ_NS5_IJlSB_lEEENS4_8TiledMMAINS4_8MMA_AtomIJNS4_4SM904GMMA26MMA_64x128x16_F32F16F16_SSILNSP_5MajorE1ELSR_0ELNSP_7ScaleInE1ELSS_1EEEEEENS4_6LayoutINS5_IJNSA_ILi2EEESB_SB_EEENS5_IJSB_NSA_ILi0EEESY_EEEEENS5_IJNS4_10UnderscoreES11_S11_EEEEENS4_23SM90_TMA_LOAD_MULTICASTENS4_14ComposedLayoutINS4_7SwizzleILi3ELi4ELi3EEENS4_18smem_ptr_flag_bitsILi16EEENSV_INS5_IJSH_NSA_ILi8EEEEEENS5_IJSB_SH_EEEEEEEvNS4_8identityENS4_13SM90_TMA_LOADENS15_IS17_S19_NSV_INS5_IJS1A_SH_EEENS5_IJSH_SB_EEEEEEEvS1F_EENS_8epilogue10collective6detail29Sm90TmaWarpSpecializedAdapterINS1N_15DefaultEpilogueISJ_SL_SL_NS1M_6thread17LinearCombinationISJ_Li1EffLNS1R_9ScaleType4KindE0ELNS_15FloatRoundStyleE2ESJ_EENS1_15EpilogueDefaultEEEEEvvEEEEvNT_6ParamsE,@function
        .size           _ZN7cutlass13device_kernelINS_4gemm6kernel13GemmUniversalIN4cute5tupleIJiiiiEEENS1_10collective13CollectiveMmaINS1_34MainloopSm90TmaGmmaWarpSpecializedILi7ENS5_IJNS4_1CILi1EEENSA_ILi4EEESB_EEENS1_35KernelTmaWarpSpecializedCooperativeEEENS5_IJNSA_ILi128EEESG_NSA_ILi64EEEEEENS_6half_tENS5_IJSB_llEEESJ_NS5_IJlSB_lEEENS4_8TiledMMAINS4_8MMA_AtomIJNS4_4SM904GMMA26MMA_64x128x16_F32F16F16_SSILNSP_5MajorE1ELSR_0ELNSP_7ScaleInE1ELSS_1EEEEEENS4_6LayoutINS5_IJNSA_ILi2EEESB_SB_EEENS5_IJSB_NSA_ILi0EEESY_EEEEENS5_IJNS4_10UnderscoreES11_S11_EEEEENS4_23SM90_TMA_LOAD_MULTICASTENS4_14ComposedLayoutINS4_7SwizzleILi3ELi4ELi3EEENS4_18smem_ptr_flag_bitsILi16EEENSV_INS5_IJSH_NSA_ILi8EEEEEENS5_IJSB_SH_EEEEEEEvNS4_8identityENS4_13SM90_TMA_LOADENS15_IS17_S19_NSV_INS5_IJS1A_SH_EEENS5_IJSH_SB_EEEEEEEvS1F_EENS_8epilogue10collective6detail29Sm90TmaWarpSpecializedAdapterINS1N_15DefaultEpilogueISJ_SL_SL_NS1M_6thread17LinearCombinationISJ_Li1EffLNS1R_9ScaleType4KindE0ELNS_15FloatRoundStyleE2ESJ_EENS1_15EpilogueDefaultEEEEEvvEEEEvNT_6ParamsE,(.L_x_205 - _ZN7cutlass13device_kernelINS_4gemm6kernel13GemmUniversalIN4cute5tupleIJiiiiEEENS1_10collective13CollectiveMmaINS1_34MainloopSm90TmaGmmaWarpSpecializedILi7ENS5_IJNS4_1CILi1EEENSA_ILi4EEESB_EEENS1_35KernelTmaWarpSpecializedCooperativeEEENS5_IJNSA_ILi128EEESG_NSA_ILi64EEEEEENS_6half_tENS5_IJSB_llEEESJ_NS5_IJlSB_lEEENS4_8TiledMMAINS4_8MMA_AtomIJNS4_4SM904GMMA26MMA_64x128x16_F32F16F16_SSILNSP_5MajorE1ELSR_0ELNSP_7ScaleInE1ELSS_1EEEEEENS4_6LayoutINS5_IJNSA_ILi2EEESB_SB_EEENS5_IJSB_NSA_ILi0EEESY_EEEEENS5_IJNS4_10UnderscoreES11_S11_EEEEENS4_23SM90_TMA_LOAD_MULTICASTENS4_14ComposedLayoutINS4_7SwizzleILi3ELi4ELi3EEENS4_18smem_ptr_flag_bitsILi16EEENSV_INS5_IJSH_NSA_ILi8EEEEEENS5_IJSB_SH_EEEEEEEvNS4_8identityENS4_13SM90_TMA_LOADENS15_IS17_S19_NSV_INS5_IJS1A_SH_EEENS5_IJSH_SB_EEEEEEEvS1F_EENS_8epilogue10collective6detail29Sm90TmaWarpSpecializedAdapterINS1N_15DefaultEpilogueISJ_SL_SL_NS1M_6thread17LinearCombinationISJ_Li1EffLNS1R_9ScaleType4KindE0ELNS_15FloatRoundStyleE2ESJ_EENS1_15EpilogueDefaultEEEEEvvEEEEvNT_6ParamsE)
        .other          _ZN7cutlass13device_kernelINS_4gemm6kernel13GemmUniversalIN4cute5tupleIJiiiiEEENS1_10collective13CollectiveMmaINS1_34MainloopSm90TmaGmmaWarpSpecializedILi7ENS5_IJNS4_1CILi1EEENSA_ILi4EEESB_EEENS1_35KernelTmaWarpSpecializedCooperativeEEENS5_IJNSA_ILi128EEESG_NSA_ILi64EEEEEENS_6half_tENS5_IJSB_llEEESJ_NS5_IJlSB_lEEENS4_8TiledMMAINS4_8MMA_AtomIJNS4_4SM904GMMA26MMA_64x128x16_F32F16F16_SSILNSP_5MajorE1ELSR_0ELNSP_7ScaleInE1ELSS_1EEEEEENS4_6LayoutINS5_IJNSA_ILi2EEESB_SB_EEENS5_IJSB_NSA_ILi0EEESY_EEEEENS5_IJNS4_10UnderscoreES11_S11_EEEEENS4_23SM90_TMA_LOAD_MULTICASTENS4_14ComposedLayoutINS4_7SwizzleILi3ELi4ELi3EEENS4_18smem_ptr_flag_bitsILi16EEENSV_INS5_IJSH_NSA_ILi8EEEEEENS5_IJSB_SH_EEEEEEEvNS4_8identityENS4_13SM90_TMA_LOADENS15_IS17_S19_NSV_INS5_IJS1A_SH_EEENS5_IJSH_SB_EEEEEEEvS1F_EENS_8epilogue10collective6detail29Sm90TmaWarpSpecializedAdapterINS1N_15DefaultEpilogueISJ_SL_SL_NS1M_6thread17LinearCombinationISJ_Li1EffLNS1R_9ScaleType4KindE0ELNS_15FloatRoundStyleE2ESJ_EENS1_15EpilogueDefaultEEEEEvvEEEEvNT_6ParamsE,@"STO_CUDA_ENTRY STV_DEFAULT"
_ZN7cutlass13device_kernelINS_4gemm6kernel13GemmUniversalIN4cute5tupleIJiiiiEEENS1_10collective13CollectiveMmaINS1_34MainloopSm90TmaGmmaWarpSpecializedILi7ENS5_IJNS4_1CILi1EEENSA_ILi4EEESB_EEENS1_35KernelTmaWarpSpecializedCooperativeEEENS5_IJNSA_ILi128EEESG_NSA_ILi64EEEEEENS_6half_tENS5_IJSB_llEEESJ_NS5_IJlSB_lEEENS4_8TiledMMAINS4_8MMA_AtomIJNS4_4SM904GMMA26MMA_64x128x16_F32F16F16_SSILNSP_5MajorE1ELSR_0ELNSP_7ScaleInE1ELSS_1EEEEEENS4_6LayoutINS5_IJNSA_ILi2EEESB_SB_EEENS5_IJSB_NSA_ILi0EEESY_EEEEENS5_IJNS4_10UnderscoreES11_S11_EEEEENS4_23SM90_TMA_LOAD_MULTICASTENS4_14ComposedLayoutINS4_7SwizzleILi3ELi4ELi3EEENS4_18smem_ptr_flag_bitsILi16EEENSV_INS5_IJSH_NSA_ILi8EEEEEENS5_IJSB_SH_EEEEEEEvNS4_8identityENS4_13SM90_TMA_LOADENS15_IS17_S19_NSV_INS5_IJS1A_SH_EEENS5_IJSH_SB_EEEEEEEvS1F_EENS_8epilogue10collective6detail29Sm90TmaWarpSpecializedAdapterINS1N_15DefaultEpilogueISJ_SL_SL_NS1M_6thread17LinearCombinationISJ_Li1EffLNS1R_9ScaleType4KindE0ELNS_15FloatRoundStyleE2ESJ_EENS1_15EpilogueDefaultEEEEEvvEEEEvNT_6ParamsE:
[----:B------:R-:W0:Y:S01]  /*0000*/  LDC R1, c[0x0][0x28] ;  /* 0x00000a00ff017b82 */ /* 0x000e220000000800 */
[----:B------:R-:W1:Y:S01]  /*0010*/  S2R R94, SR_TID.X ;  /* 0x00000000005e7919 */ /* 0x000e620000002100 */
[----:B------:R-:W-:Y:S01]  /*0020*/  ELECT P0, URZ, PT ;  /* 0x00000000003f782f */ /* 0x000fe20003800000 */
[----:B------:R-:W-:Y:S01]  /*0030*/  BSSY B0, `(.L_x_0) ;  /* 0x000000f000007945 */ /* 0x000fe20003800000 */
[--C-:B-1----:R-:W-:Y:S02]  /*0040*/  SHF.R.U32.HI R0, RZ, 0x5, R94.reuse ;  /* 0x00000005ff007819 */ /* 0x102fe4000001165e */
[----:B------:R-:W-:-:S03]  /*0050*/  SHF.R.U32.HI R14, RZ, 0x7, R94 ;  /* 0x00000007ff0e7819 */ /* 0x000fc6000001165e */
[----:B------:R-:W1:Y:S04]  /*0060*/  SHFL.IDX PT, R3, R0, RZ, 0x1f ;  /* 0x00001fff00037589 */ /* 0x000e6800000e0000 */
[----:B------:R2:W3:Y:S01]  /*0070*/  SHFL.IDX PT, R2, R14, RZ, 0x1f ;  /* 0x00001fff0e027589 */ /* 0x0004e200000e0000 */
[----:B-1----:R-:W-:-:S13]  /*0080*/  ISETP.NE.OR P0, PT, R3, RZ, !P0 ;  /* 0x000000ff0300720c */ /* 0x002fda0004705670 */
[----:B0-23--:R-:W-:Y:S05]  /*0090*/  @P0 BRA `(.L_x_1) ;  /* 0x0000000000200947 */ /* 0x00dfea0003800000 */
[----:B------:R-:W-:Y:S02]  /*00a0*/  ULDC.64 UR4, c[0x0][0x198] ;  /* 0x0000660000047ab9 */ /* 0x000fe40000000a00 */
[----:B------:R-:W-:Y:S02]  /*00b0*/  UIADD3 UR6, UP0, UR4, 0xf0, URZ ;  /* 0x000000f004067890 */ /* 0x000fe4000ff1e03f */
[----:B------:R-:W-:Y:S02]  /*00c0*/  UIADD3 UR4, UP1, UR4, 0x1f0, URZ ;  /* 0x000001f004047890 */ /* 0x000fe4000ff3e03f */
[----:B------:R-:W-:Y:S02]  /*00d0*/  UIADD3.X UR7, URZ, UR5, URZ, UP0, !UPT ;  /* 0x000000053f077290 */ /* 0x000fe400087fe43f */
[----:B------:R-:W-:-:S07]  /*00e0*/  UIADD3.X UR5, URZ, UR5, URZ, UP1, !UPT ;  /* 0x000000053f057290 */ /* 0x000fce0008ffe43f */
[----:B------:R0:W-:Y:S02]  /*00f0*/  UTMACCTL.PF [UR6] ;  /* 0x00000000060079b9 */ /* 0x0001e40008040000 */
[----:B------:R0:W-:Y:S02]  /*0100*/  UTMACCTL.PF [UR4] ;  /* 0x00000000040079b9 */ /* 0x0001e40008040000 */
[----:B0-----:R-:W-:Y:S01]  /*0110*/  NOP ;  /* 0x0000000000007918 */ /* 0x001fe20000000000 */
.L_x_1:
[----:B------:R-:W-:Y:S05]  /*0120*/  BSYNC B0 ;  /* 0x0000000000007941 */ /* 0x000fea0003800000 */
.L_x_0:
[----:B------:R-:W0:Y:S02]  /*0130*/  SHFL.IDX PT, R5, R0, RZ, 0x1f ;  /* 0x00001fff00057589 */ /* 0x000e2400000e0000 */
[----:B0-----:R-:W-:-:S13]  /*0140*/  ISETP.NE.AND P0, PT, R5, RZ, PT ;  /* 0x000000ff0500720c */ /* 0x001fda0003f05270 */
[----:B------:R-:W-:Y:S05]  /*0150*/  @P0 BRA `(.L_x_2) ;  /* 0x0000000000700947 */ /* 0x000fea0003800000 */
[----:B------:R-:W0:Y:S01]  /*0160*/  S2UR UR8, SR_CgaCtaId ;  /* 0x00000000000879c3 */ /* 0x000e220000008800 */
[----:B------:R-:W-:Y:S01]  /*0170*/  UMOV UR4, 0x400 ;  /* 0x0000040000047882 */ /* 0x000fe20000000000 */
[----:B------:R-:W-:Y:S01]  /*0180*/  UMOV UR5, 0x1 ;  /* 0x0000000100057882 */ /* 0x000fe20000000000 */
[----:B------:R-:W-:Y:S01]  /*0190*/  UMOV UR6, 0x8 ;  /* 0x0000000800067882 */ /* 0x000fe20000000000 */
[----:B------:R-:W-:Y:S01]  /*01a0*/  ELECT P0, URZ, PT ;  /* 0x00000000003f782f */ /* 0x000fe20003800000 */
[----:B------:R-:W-:-:S04]  /*01b0*/  UIADD3 UR6, -UR6, 0x100000, URZ ;  /* 0x0010000006067890 */ /* 0x000fc8000fffe13f */
[----:B------:R-:W-:Y:S02]  /*01c0*/  USHF.L.U32 UR7, UR6, 0xb, URZ ;  /* 0x0000000b06077899 */ /* 0x000fe4000800063f */
[----:B------:R-:W-:Y:S02]  /*01d0*/  USHF.L.U32 UR6, UR6, 0x1, URZ ;  /* 0x0000000106067899 */ /* 0x000fe4000800063f */
[----:B0-----:R-:W-:Y:S02]  /*01e0*/  ULEA UR8, UR8, UR4, 0x18 ;  /* 0x0000000408087291 */ /* 0x001fe4000f8ec03f */
[----:B------:R-:W-:-:S04]  /*01f0*/  UIADD3 UR4, -UR5, 0x100000, URZ ;  /* 0x0010000005047890 */ /* 0x000fc8000fffe13f */
[----:B------:R-:W-:Y:S02]  /*0200*/  USHF.L.U32 UR5, UR4, 0xb, URZ ;  /* 0x0000000b04057899 */ /* 0x000fe4000800063f */
[----:B------:R-:W-:Y:S01]  /*0210*/  USHF.L.U32 UR4, UR4, 0x1, URZ ;  /* 0x0000000104047899 */ /* 0x000fe2000800063f */
[----:B------:R-:W0:Y:S11]  /*0220*/  FENCE.VIEW.ASYNC.S ;  /* 0x00000000000073c6 */ /* 0x000e360000000000 */
[----:B0-----:R0:W1:Y:S01]  /*0230*/  SYNCS.EXCH.64 URZ, [UR8], UR4 ;  /* 0x00000004083f75b2 */ /* 0x0010620008000100 */
[----:B------:R0:W2:Y:S01]  /*0240*/  SYNCS.EXCH.64 URZ, [UR8+0x38], UR6 ;  /* 0x00003806083f75b2 */ /* 0x0000a20008000100 */
[----:B------:R0:W3:Y:S01]  /*0250*/  SYNCS.EXCH.64 URZ, [UR8+0x8], UR4 ;  /* 0x00000804083f75b2 */ /* 0x0000e20008000100 */
[----:B------:R0:W4:Y:S01]  /*0260*/  SYNCS.EXCH.64 URZ, [UR8+0x40], UR6 ;  /* 0x00004006083f75b2 */ /* 0x0001220008000100 */
[----:B------:R0:W0:Y:S01]  /*0270*/  SYNCS.EXCH.64 URZ, [UR8+0x10], UR4 ;  /* 0x00001004083f75b2 */ /* 0x0000220008000100 */
        /* <DEDUP_REMOVED lines=9> */
[----:B------:R-:W-:Y:S01]  /*0310*/  NOP ;  /* 0x0000000000007918 */ /* 0x000fe20000000000 */
.L_x_2:
[----:B------:R-:W5:Y:S01]  /*0320*/  SHFL.IDX PT, R0, R0, RZ, 0x1f ;  /* 0x00001fff00007589 */ /* 0x000f6200000e0000 */
[----:B------:R-:W-:Y:S01]  /*0330*/  SHF.R.S32.HI R7, RZ, 0x1f, R94 ;  /* 0x0000001fff077819 */ /* 0x000fe2000001145e */
[----:B0-----:R-:W0:Y:S01]  /*0340*/  S2UR UR8, SR_CTAID.X ;  /* 0x00000000000879c3 */ /* 0x001e220000002500 */
[----:B------:R-:W-:Y:S01]  /*0350*/  ELECT P0, URZ, PT ;  /* 0x00000000003f782f */ /* 0x000fe20003800000 */
[----:B------:R-:W1:Y:S01]  /*0360*/  S2R R4, SR_CTAID.Y ;  /* 0x0000000000047919 */ /* 0x000e620000002600 */
[----:B------:R-:W-:Y:S01]  /*0370*/  LEA.HI R7, R7, R94, RZ, 0x7 ;  /* 0x0000005e07077211 */ /* 0x000fe200078f38ff */
[----:B------:R-:W-:Y:S01]  /*0380*/  ULDC UR4, c[0x0][0x154] ;  /* 0x0000550000047ab9 */ /* 0x000fe20000000800 */
[----:B------:R-:W-:Y:S01]  /*0390*/  SHF.R.S32.HI R8, RZ, 0x1f, R5 ;  /* 0x0000001fff087819 */ /* 0x000fe20000011405 */
[----:B------:R-:W-:Y:S01]  /*03a0*/  NOP ;  /* 0x0000000000007918 */ /* 0x000fe20000000000 */
[----:B------:R-:W-:Y:S01]  /*03b0*/  LOP3.LUT R7, R7, 0xffffff80, RZ, 0xc0, !PT ;  /* 0xffffff8007077812 */ /* 0x000fe200078ec0ff */
[----:B------:R-:W2:Y:S01]  /*03c0*/  LDC R13, c[0x0][0x140] ;  /* 0x00005000ff0d7b82 */ /* 0x000ea20000000800 */
[----:B------:R-:W-:Y:S01]  /*03d0*/  LEA.HI R8, R8, R5, RZ, 0x2 ;  /* 0x0000000508087211 */ /* 0x000fe200078f10ff */
[----:B------:R-:W-:-:S02]  /*03e0*/  NOP ;  /* 0x0000000000007918 */ /* 0x000fc40000000000 */
[----:B------:R-:W-:Y:S01]  /*03f0*/  IMAD.IADD R6, R94, 0x1, -R7 ;  /* 0x000000015e067824 */ /* 0x000fe200078e0a07 */
[----:B------:R-:W-:-:S03]  /*0400*/  LOP3.LUT R10, R8, 0x3ffffffc, RZ, 0xc0, !PT ;  /* 0x3ffffffc080a7812 */ /* 0x000fc600078ec0ff */
[----:B------:R-:W3:Y:S01]  /*0410*/  LDC R11, c[0x0][0x144] ;  /* 0x00005100ff0b7b82 */ /* 0x000ee20000000800 */
[----:B------:R-:W-:Y:S02]  /*0420*/  SHF.R.S32.HI R7, RZ, 0x1f, R6 ;  /* 0x0000001fff077819 */ /* 0x000fe40000011406 */
[----:B------:R-:W-:Y:S02]  /*0430*/  LOP3.LUT P2, RZ, R6, 0x7, RZ, 0xc0, !PT ;  /* 0x0000000706ff7812 */ /* 0x000fe4000784c0ff */
[----:B------:R-:W-:Y:S02]  /*0440*/  LEA.HI R7, R7, R6, RZ, 0x3 ;  /* 0x0000000607077211 */ /* 0x000fe400078f18ff */
[----:B-----5:R-:W-:Y:S02]  /*0450*/  ISETP.NE.OR P0, PT, R0, RZ, !P0 ;  /* 0x000000ff0000720c */ /* 0x020fe40004705670 */
[--C-:B------:R-:W-:Y:S02]  /*0460*/  SHF.R.S32.HI R0, RZ, 0x3, R7.reuse ;  /* 0x00000003ff007819 */ /* 0x100fe40000011407 */
[----:B------:R-:W-:-:S04]  /*0470*/  SHF.R.S32.HI R7, RZ, 0x1f, R7 ;  /* 0x0000001fff077819 */ /* 0x000fc80000011407 */
[----:B------:R-:W-:Y:S02]  /*0480*/  LEA.HI R7, R7, R0, RZ, 0x2 ;  /* 0x0000000007077211 */ /* 0x000fe400078f10ff */
[----:B--2---:R-:W-:Y:S02]  /*0490*/  ISETP.EQ.U32.AND P3, PT, R13, 0x1, PT ;  /* 0x000000010d00780c */ /* 0x004fe40003f62070 */
[----:B-1----:R-:W-:Y:S01]  /*04a0*/  I2FP.F32.U32 R9, R4 ;  /* 0x0000000400097245 */ /* 0x002fe20000201000 */
[----:B------:R-:W-:Y:S01]  /*04b0*/  VOTEU.ALL UP0, P0 ;  /* 0x00000000003f7886 */ /* 0x000fe20000000000 */
[----:B------:R-:W-:Y:S01]  /*04c0*/  LOP3.LUT R7, R7, 0xfffffffc, RZ, 0xc0, !PT ;  /* 0xfffffffc07077812 */ /* 0x000fe200078ec0ff */
[----:B------:R-:W-:Y:S02]  /*04d0*/  VOTEU.ALL UP1, P0 ;  /* 0x00000000003f7886 */ /* 0x000fe40000020000 */
[----:B------:R-:W-:Y:S01]  /*04e0*/  FMUL R12, R9, UR4 ;  /* 0x00000004090c7c20 */ /* 0x000fe20008400000 */
[----:B------:R-:W-:Y:S01]  /*04f0*/  IMAD.IADD R9, R5, 0x1, -R10 ;  /* 0x0000000105097824 */ /* 0x000fe200078e0a0a */
[----:B0-----:R-:W-:Y:S01]  /*0500*/  I2FP.F32.U32 R10, UR8 ;  /* 0x00000008000a7c45 */ /* 0x001fe20008201000 */
[----:B------:R-:W-:Y:S01]  /*0510*/  IMAD.IADD R8, R0, 0x1, -R7 ;  /* 0x0000000100087824 */ /* 0x000fe200078e0a07 */
[----:B------:R-:W0:Y:S01]  /*0520*/  @!UP0 S2UR UR7, SR_CgaCtaId ;  /* 0x00000000000789c3 */ /* 0x000e220000008800 */
[----:B------:R-:W-:Y:S01]  /*0530*/  ULDC UR4, c[0x0][0x150] ;  /* 0x0000540000047ab9 */ /* 0x000fe20000000800 */
[----:B------:R-:W1:Y:S01]  /*0540*/  F2I.U32.TRUNC.NTZ R12, R12 ;  /* 0x0000000c000c7305 */ /* 0x000e62000020f000 */
[----:B------:R-:W-:Y:S01]  /*0550*/  FMUL R10, R10, UR4 ;  /* 0x000000040a0a7c20 */ /* 0x000fe20008400000 */
[----:B------:R-:W-:Y:S01]  /*0560*/  SHF.R.S32.HI R0, RZ, 0x1f, R3 ;  /* 0x0000001fff007819 */ /* 0x000fe20000011403 */
[----:B------:R-:W-:Y:S01]  /*0570*/  IMAD R8, R9, 0x4, R8 ;  /* 0x0000000409087824 */ /* 0x000fe200078e0208 */
[----:B------:R-:W-:Y:S01]  /*0580*/  UMOV UR4, 0x20 ;  /* 0x0000002000047882 */ /* 0x000fe20000000000 */
[----:B------:R-:W-:Y:S01]  /*0590*/  @!UP0 UMOV UR6, 0x400 ;  /* 0x0000040000068882 */ /* 0x000fe20000000000 */
[----:B------:R-:W2:Y:S01]  /*05a0*/  LDC R7, c[0x0][0x148] ;  /* 0x00005200ff077b82 */ /* 0x000ea20000000800 */
[----:B------:R-:W-:Y:S01]  /*05b0*/  LEA.HI R0, R0, R3, RZ, 0x2 ;  /* 0x0000000300007211 */ /* 0x000fe200078f10ff */
[----:B------:R-:W5:Y:S01]  /*05c0*/  F2I.U32.TRUNC.NTZ R10, R10 ;  /* 0x0000000a000a7305 */ /* 0x000f62000020f000 */
[----:B------:R-:W-:Y:S01]  /*05d0*/  IMAD.SHL.U32 R19, R8, 0x4, RZ ;  /* 0x0000000408137824 */ /* 0x000fe200078e00ff */
[----:B------:R-:W-:-:S04]  /*05e0*/  @!UP0 UIADD3 UR4, -UR4, 0x100000, URZ ;  /* 0x0010000004048890 */ /* 0x000fc8000fffe13f */
[----:B------:R-:W-:Y:S02]  /*05f0*/  @!UP0 USHF.L.U32 UR5, UR4, 0xb, URZ ;  /* 0x0000000b04058899 */ /* 0x000fe4000800063f */
[----:B------:R-:W-:Y:S01]  /*0600*/  @!UP0 USHF.L.U32 UR4, UR4, 0x1, URZ ;  /* 0x0000000104048899 */ /* 0x000fe2000800063f */
[----:B------:R-:W-:Y:S02]  /*0610*/  LOP3.LUT R0, R0, 0xfffffffc, RZ, 0xc0, !PT ;  /* 0xfffffffc00007812 */ /* 0x000fe400078ec0ff */
[----:B------:R-:W-:Y:S01]  /*0620*/  LOP3.LUT R19, R8, 0xc, R19, 0x78, !PT ;  /* 0x0000000c08137812 */ /* 0x000fe200078e7813 */
[----:B-1----:R-:W-:Y:S02]  /*0630*/  IMAD.MOV R21, RZ, RZ, -R12 ;  /* 0x000000ffff157224 */ /* 0x002fe400078e0a0c */
[----:B------:R-:W-:Y:S01]  /*0640*/  IMAD.IADD R3, R3, 0x1, -R0 ;  /* 0x0000000103037824 */ /* 0x000fe200078e0a00 */
[----:B0-----:R-:W-:Y:S01]  /*0650*/  @!UP0 ULEA UR6, UR7, UR6, 0x18 ;  /* 0x0000000607068291 */ /* 0x001fe2000f8ec03f */
[----:B-----5:R-:W-:-:S03]  /*0660*/  IMAD.MOV R10, RZ, RZ, -R10 ;  /* 0x000000ffff0a7224 */ /* 0x020fc600078e0a0a */
[----:B------:R-:W-:Y:S01]  /*0670*/  ISETP.NE.AND P1, PT, R3, 0x3, PT ;  /* 0x000000030300780c */ /* 0x000fe20003f25270 */
[----:B------:R-:W-:Y:S01]  /*0680*/  VOTEU.ALL UP0, P0 ;  /* 0x00000000003f7886 */ /* 0x000fe20000000000 */
[----:B------:R-:W-:Y:S01]  /*0690*/  ISETP.LT.U32.AND P0, PT, R19, 0x4, !P2 ;  /* 0x000000041300780c */ /* 0x000fe20005701070 */
[----:B---3--:R-:W-:Y:S01]  /*06a0*/  IMAD R6, R11, R10, UR8 ;  /* 0x000000080b067e24 */ /* 0x008fe2000f8e020a */
[----:B------:R-:W-:Y:S01]  /*06b0*/  ISETP.EQ.OR P1, PT, R3, RZ, !P1 ;  /* 0x000000ff0300720c */ /* 0x000fe20004f22670 */
[C---:B------:R-:W-:Y:S01]  /*06c0*/  VIADD R10, R2.reuse, 0xffffffff ;  /* 0xffffffff020a7836 */ /* 0x040fe20000000000 */
[C---:B------:R-:W-:Y:S01]  /*06d0*/  ISETP.NE.AND P2, PT, R2.reuse, RZ, PT ;  /* 0x000000ff0200720c */ /* 0x040fe20003f45270 */
[----:B--2---:R-:W-:Y:S01]  /*06e0*/  IMAD R0, R7, R21, R4 ;  /* 0x0000001507007224 */ /* 0x004fe200078e0204 */
[----:B------:R-:W-:Y:S01]  /*06f0*/  ISETP.EQ.AND P1, PT, R2, RZ, P1 ;  /* 0x000000ff0200720c */ /* 0x000fe20000f22270 */
[----:B------:R-:W0:Y:S02]  /*0700*/  FENCE.VIEW.ASYNC.S ;  /* 0x00000000000073c6 */ /* 0x000e240000000000 */
[----:B0-----:R0:W1:Y:S01]  /*0710*/  @!UP0 SYNCS.EXCH.64 URZ, [UR6+0x80], UR4 ;  /* 0x00008004063f85b2 */ /* 0x0010620008000100 */
[----:B------:R-:W-:-:S02]  /*0720*/  ISETP.GE.U32.AND P5, PT, R10, 0x2, PT ;  /* 0x000000020a00780c */ /* 0x000fc40003fa6070 */
[----:B------:R-:W-:Y:S02]  /*0730*/  ISETP.NE.AND P4, PT, R0, R19, PT ;  /* 0x000000130000720c */ /* 0x000fe40003f85270 */
[----:B------:R-:W-:Y:S02]  /*0740*/  SEL R18, RZ, 0x1, !P1 ;  /* 0x00000001ff127807 */ /* 0x000fe40004800000 */
[----:B------:R-:W-:Y:S02]  /*0750*/  ISETP.EQ.OR P4, PT, R6, RZ, !P4 ;  /* 0x000000ff0600720c */ /* 0x000fe40006782670 */
[----:B------:R-:W-:Y:S02]  /*0760*/  LOP3.LUT R0, R94, 0x7f, RZ, 0xc0, !PT ;  /* 0x0000007f5e007812 */ /* 0x000fe400078ec0ff */
[----:B------:R-:W-:Y:S02]  /*0770*/  PLOP3.LUT P0, PT, P0, P4, PT, 0x80, 0x0 ;  /* 0x000000000000781c */ /* 0x000fe40000709070 */
[----:B------:R-:W-:-:S02]  /*0780*/  SEL R18, R18, 0x2, P5 ;  /* 0x0000000212127807 */ /* 0x000fc40002800000 */
[----:B------:R-:W-:Y:S01]  /*0790*/  P2R R102, PR, RZ, 0x1 ;  /* 0x00000001ff667803 */ /* 0x000fe20000000000 */
[----:B------:R0:W2:Y:S01]  /*07a0*/  @!UP1 SYNCS.EXCH.64 URZ, [UR6+0x88], UR4 ;  /* 0x00008804063f95b2 */ /* 0x0000a20008000100 */
[----:B------:R-:W-:Y:S01]  /*07b0*/  NOP ;  /* 0x0000000000007918 */ /* 0x000fe20000000000 */
[----:B------:R-:W-:Y:S06]  /*07c0*/  @!P3 BRA `(.L_x_3) ;  /* 0x000000000008b947 */ /* 0x000fec0003800000 */
[----:B-12-4-:R-:W-:Y:S01]  /*07d0*/  UCGABAR_ARV ;  /* 0x00000000000079c7 */ /* 0x016fe20008000000 */
[----:B------:R-:W-:Y:S05]  /*07e0*/  BRA `(.L_x_4) ;  /* 0x0000000000047947 */ /* 0x000fea0003800000 */
.L_x_3:
[----:B-12-4-:R-:W-:Y:S01]  /*07f0*/  NOP ;  /* 0x0000000000007918 */ /* 0x016fe20000000000 */
.L_x_4:
[----:B------:R-:W1:Y:S01]  /*0800*/  LDC R2, c[0x0][0x65c] ;  /* 0x00019700ff027b82 */ /* 0x000e620000000800 */
[----:B------:R-:W-:Y:S02]  /*0810*/  IMAD.U32 R8, RZ, RZ, UR8 ;  /* 0x00000008ff087e24 */ /* 0x000fe4000f8e00ff */
[----:B------:R-:W-:Y:S01]  /*0820*/  IMAD.MOV.U32 R9, RZ, RZ, RZ ;  /* 0x000000ffff097224 */ /* 0x000fe200078e00ff */
[----:B-1----:R-:W-:-:S04]  /*0830*/  ISETP.NE.AND P1, PT, R2, 0x1, PT ;  /* 0x000000010200780c */ /* 0x002fc80003f25270 */
[----:B------:R-:W-:-:S09]  /*0840*/  P2R R5, PR, RZ, 0x2 ;  /* 0x00000002ff057803 */ /* 0x000fd20000000000 */
[----:B------:R-:W1:Y:S01]  /*0850*/  @P1 LDC R17, c[0x0][0x10] ;  /* 0x00000400ff111b82 */ /* 0x000e620000000800 */
[----:B------:R-:W-:Y:S02]  /*0860*/  @P1 IMAD.MOV.U32 R5, RZ, RZ, RZ ;  /* 0x000000ffff051224 */ /* 0x000fe400078e00ff */
[----:B------:R-:W-:-:S05]  /*0870*/  @P1 IMAD.MOV.U32 R13, RZ, RZ, RZ ;  /* 0x000000ffff0d1224 */ /* 0x000fca00078e00ff */
[----:B------:R-:W2:Y:S01]  /*0880*/  @!P1 LDC R11, c[0x0][0xc] ;  /* 0x00000300ff0b9b82 */ /* 0x000ea20000000800 */
[----:B0-----:R-:W-:Y:S01]  /*0890*/  ULDC UR4, c[0x0][0xc] ;  /* 0x0000030000047ab9 */ /* 0x001fe20000000800 */
[----:B------:R-:W-:Y:S01]  /*08a0*/  ULDC UR5, c[0x0][0x10] ;  /* 0x0000040000057ab9 */ /* 0x000fe20000000800 */
[----:B------:R-:W-:Y:S01]  /*08b0*/  ULDC UR6, c[0x0][0x14] ;  /* 0x0000050000067ab9 */ /* 0x000fe20000000800 */
[----:B------:R-:W-:-:S04]  /*08c0*/  UIMAD.WIDE.U32 UR4, UR4, UR5, URZ ;  /* 0x00000005040472a5 */ /* 0x000fc8000f8e003f */
[----:B------:R-:W-:Y:S02]  /*08d0*/  UIMAD.WIDE.U32 UR36, UR4, UR6, URZ ;  /* 0x00000006042472a5 */ /* 0x000fe4000f8e003f */
[----:B------:R-:W-:-:S04]  /*08e0*/  UIMAD UR42, UR5, UR6, URZ ;  /* 0x00000006052a72a4 */ /* 0x000fc8000f8e023f */
[----:B------:R-:W-:Y:S01]  /*08f0*/  UIADD3 UR42, UR37, UR42, URZ ;  /* 0x0000002a252a7290 */ /* 0x000fe2000fffe03f */
[----:B-1----:R-:W-:-:S04]  /*0900*/  @P1 IMAD.WIDE.U32 R16, R17, UR8, R4 ;  /* 0x0000000811101c25 */ /* 0x002fc8000f8e0004 */
[----:B------:R-:W-:Y:S02]  /*0910*/  @P1 IMAD.IADD R17, R17, 0x1, R13 ;  /* 0x0000000111111824 */ /* 0x000fe400078e020d */
[----:B--2---:R-:W-:-:S04]  /*0920*/  @!P1 IMAD.WIDE.U32 R8, R4, R11, R8 ;  /* 0x0000000b04089225 */ /* 0x004fc800078e0008 */
[----:B------:R-:W-:Y:S02]  /*0930*/  @!P1 IMAD.MOV.U32 R16, RZ, RZ, R8 ;  /* 0x000000ffff109224 */ /* 0x000fe400078e0008 */
[----:B------:R-:W-:Y:S01]  /*0940*/  @!P1 IMAD.MOV.U32 R17, RZ, RZ, R9 ;  /* 0x000000ffff119224 */ /* 0x000fe200078e0009 */
[----:B------:R-:W-:Y:S06]  /*0950*/  @!P3 BRA `(.L_x_5) ;  /* 0x00000000000cb947 */ /* 0x000fec0003800000 */
[----:B------:R-:W-:Y:S01]  /*0960*/  UCGABAR_WAIT ;  /* 0x0000000000007dc7 */ /* 0x000fe20008000000 */
[----:B------:R-:W-:Y:S01]  /*0970*/  CCTL.IVALL ;  /* 0x00000000ff00798f */ /* 0x000fe20002000000 */
[----:B------:R-:W-:Y:S05]  /*0980*/  BRA `(.L_x_6) ;  /* 0x0000000000047947 */ /* 0x000fea0003800000 */
.L_x_5:
[----:B------:R-:W-:Y:S06]  /*0990*/  BAR.SYNC.DEFER_BLOCKING 0x0 ;  /* 0x0000000000007b1d */ /* 0x000fec0000010000 */
.L_x_6:
[----:B------:R-:W-:Y:S05]  /*09a0*/  @!P2 BRA `(.L_x_7) ;  /* 0x0000005c00a8a947 */ /* 0x000fea0003800000 */
[----:B------:R-:W-:-:S13]  /*09b0*/  ISETP.GT.U32.AND P0, PT, R10, 0x1, PT ;  /* 0x000000010a00780c */ /* 0x000fda0003f04070 */
[----:B------:R-:W-:Y:S05]  /*09c0*/  @P0 EXIT ;  /* 0x000000000000094d */ /* 0x000fea0003800000 */
[----:B------:R-:W-:Y:S01]  /*09d0*/  ULDC.64 UR4, c[0x0][0x650] ;  /* 0x0001940000047ab9 */ /* 0x000fe20000000a00 */
[----:B------:R-:W-:Y:S01]  /*09e0*/  PRMT R3, RZ, 0x7610, R3 ;  /* 0x00007610ff037816 */ /* 0x000fe20000000003 */
[----:B------:R-:W-:Y:S01]  /*09f0*/  IMAD.MOV.U32 R101, RZ, RZ, -0x1 ;  /* 0xffffffffff657424 */ /* 0x000fe200078e00ff */
[----:B------:R-:W-:Y:S01]  /*0a00*/  ISETP.GE.U32.AND P0, PT, R16, UR4, PT ;  /* 0x0000000410007c0c */ /* 0x000fe2000bf06070 */
[----:B------:R-:W-:Y:S02]  /*0a10*/  IMAD.MOV.U32 R100, RZ, RZ, -0x1 ;  /* 0xffffffffff647424 */ /* 0x000fe400078e00ff */
[----:B------:R-:W-:Y:S01]  /*0a20*/  IMAD.MOV.U32 R99, RZ, RZ, -0x1 ;  /* 0xffffffffff637424 */ /* 0x000fe200078e00ff */
[----:B------:R-:W-:-:S13]  /*0a30*/  ISETP.GE.U32.AND.EX P0, PT, R17, UR5, PT, P0 ;  /* 0x0000000511007c0c */ /* 0x000fda000bf06100 */
[----:B------:R-:W-:Y:S05]  /*0a40*/  @P0 BRA `(.L_x_8) ;  /* 0x0000000400280947 */ /* 0x000fea0003800000 */
[----:B------:R-:W0:Y:S01]  /*0a50*/  LDC.64 R22, c[0x0][0x628] ;  /* 0x00018a00ff167b82 */ /* 0x000e220000000a00 */
[----:B------:R-:W-:Y:S02]  /*0a60*/  IMAD.MOV.U32 R8, RZ, RZ, R16 ;  /* 0x000000ffff087224 */ /* 0x000fe400078e0010 */
[----:B------:R-:W-:-:S05]  /*0a70*/  IMAD.MOV.U32 R9, RZ, RZ, R17 ;  /* 0x000000ffff097224 */ /* 0x000fca00078e0011 */
[----:B------:R-:W1:Y:S08]  /*0a80*/  LDC R20, c[0x0][0x630] ;  /* 0x00018c00ff147b82 */ /* 0x000e700000000800 */
[----:B------:R-:W2:Y:S01]  /*0a90*/  LDC.64 R24, c[0x0][0x620] ;  /* 0x00018800ff187b82 */ /* 0x000ea20000000a00 */
[----:B0-----:R-:W-:-:S04]  /*0aa0*/  ISETP.NE.U32.AND P0, PT, R22, RZ, PT ;  /* 0x000000ff1600720c */ /* 0x001fc80003f05070 */
[----:B------:R-:W-:-:S13]  /*0ab0*/  ISETP.NE.AND.EX P0, PT, R23, RZ, PT, P0 ;  /* 0x000000ff1700720c */ /* 0x000fda0003f05300 */
[----:B-12---:R-:W-:Y:S05]  /*0ac0*/  @!P0 BRA `(.L_x_9) ;  /* 0x0000000000288947 */ /* 0x006fea0003800000 */
[----:B------:R-:W0:Y:S02]  /*0ad0*/  LDC R3, c[0x0][0x634] ;  /* 0x00018d00ff037b82 */ /* 0x000e240000000800 */
[----:B0-----:R-:W-:-:S05]  /*0ae0*/  IADD3 R3, P0, R16, R3, RZ ;  /* 0x0000000310037210 */ /* 0x001fca0007f1e0ff */
[----:B------:R-:W-:-:S04]  /*0af0*/  IMAD.X R15, RZ, RZ, R17, P0 ;  /* 0x000000ffff0f7224 */ /* 0x000fc800000e0611 */
[----:B------:R-:W-:-:S04]  /*0b00*/  IMAD.WIDE.U32 R8, R15, R22, RZ ;  /* 0x000000160f087225 */ /* 0x000fc800078e00ff */
[----:B------:R-:W-:-:S04]  /*0b10*/  IMAD.WIDE.U32 R10, P0, R3, R23, R8 ;  /* 0x00000017030a7225 */ /* 0x000fc80007800008 */
[----:B------:R-:W-:-:S04]  /*0b20*/  IMAD.WIDE.U32 R8, R3, R22, RZ ;  /* 0x0000001603087225 */ /* 0x000fc800078e00ff */
[----:B------:R-:W-:Y:S01]  /*0b30*/  IMAD.X R13, RZ, RZ, RZ, P0 ;  /* 0x000000ffff0d7224 */ /* 0x000fe200000e06ff */
[----:B------:R-:W-:Y:S01]  /*0b40*/  IADD3 RZ, P0, R9, R10, RZ ;  /* 0x0000000a09ff7210 */ /* 0x000fe20007f1e0ff */
[----:B------:R-:W-:-:S04]  /*0b50*/  IMAD.MOV.U32 R12, RZ, RZ, R11 ;  /* 0x000000ffff0c7224 */ /* 0x000fc800078e000b */
[----:B------:R-:W-:-:S08]  /*0b60*/  IMAD.WIDE.U32.X R8, R15, R23, R12, P0 ;  /* 0x000000170f087225 */ /* 0x000fd000000e040c */
.L_x_9:
[----:B------:R-:W0:Y:S01]  /*0b70*/  LDC.64 R28, c[0x0][0x640] ;  /* 0x00019000ff1c7b82 */ /* 0x000e220000000a00 */
[-CC-:B------:R-:W-:Y:S01]  /*0b80*/  SHF.R.U64 R99, R8, R20.reuse, R9.reuse ;  /* 0x0000001408637219 */ /* 0x180fe20000001209 */
[----:B------:R-:W-:Y:S01]  /*0b90*/  IMAD R27, R7, R21, R4 ;  /* 0x00000015071b7224 */ /* 0x000fe200078e0204 */
[----:B------:R-:W-:Y:S01]  /*0ba0*/  SHF.R.U32.HI R3, RZ, R20, R9 ;  /* 0x00000014ff037219 */ /* 0x000fe20000011609 */
[----:B------:R-:W-:Y:S01]  /*0bb0*/  IMAD.MOV.U32 R21, RZ, RZ, 0x1 ;  /* 0x00000001ff157424 */ /* 0x000fe200078e00ff */
[----:B------:R-:W-:-:S03]  /*0bc0*/  IADD3 R5, P0, RZ, -R99, RZ ;  /* 0x80000063ff057210 */ /* 0x000fc60007f1e0ff */
[----:B------:R-:W1:Y:S02]  /*0bd0*/  LDC R22, c[0x0][0x618] ;  /* 0x00018600ff167b82 */ /* 0x000e640000000800 */
[----:B------:R-:W-:Y:S02]  /*0be0*/  IMAD.X R3, RZ, RZ, ~R3, P0 ;  /* 0x000000ffff037224 */ /* 0x000fe400000e0e03 */
[----:B------:R-:W-:-:S04]  /*0bf0*/  IMAD.WIDE.U32 R8, R5, R24, R16 ;  /* 0x0000001805087225 */ /* 0x000fc800078e0010 */
[----:B------:R-:W2:Y:S01]  /*0c00*/  LDC R20, c[0x0][0x608] ;  /* 0x00018200ff147b82 */ /* 0x000ea20000000800 */
[----:B------:R-:W-:Y:S02]  /*0c10*/  IMAD R10, R3, R24, RZ ;  /* 0x00000018030a7224 */ /* 0x000fe400078e02ff */
[----:B------:R-:W-:Y:S02]  /*0c20*/  IMAD.MOV.U32 R3, RZ, RZ, -0x1 ;  /* 0xffffffffff037424 */ /* 0x000fe400078e00ff */
[----:B------:R-:W-:-:S03]  /*0c30*/  IMAD R5, R5, R25, R10 ;  /* 0x0000001905057224 */ /* 0x000fc600078e020a */
[----:B------:R-:W3:Y:S01]  /*0c40*/  LDC R26, c[0x0][0x658] ;  /* 0x00019600ff1a7b82 */ /* 0x000ee20000000800 */
[----:B------:R-:W-:Y:S01]  /*0c50*/  IMAD.IADD R5, R9, 0x1, R5 ;  /* 0x0000000109057824 */ /* 0x000fe200078e0205 */
[----:B0-----:R-:W-:-:S04]  /*0c60*/  ISETP.NE.U32.AND P0, PT, R28, RZ, PT ;  /* 0x000000ff1c00720c */ /* 0x001fc80003f05070 */
[----:B------:R-:W-:Y:S02]  /*0c70*/  ISETP.NE.AND.EX P0, PT, R29, RZ, PT, P0 ;  /* 0x000000ff1d00720c */ /* 0x000fe40003f05300 */
[----:B------:R-:W0:Y:S01]  /*0c80*/  LDC R24, c[0x0][0x600] ;  /* 0x00018000ff187b82 */ /* 0x000e220000000800 */
[-CC-:B-1----:R-:W-:Y:S02]  /*0c90*/  SHF.R.U64 R12, R8, R22.reuse, R5.reuse ;  /* 0x00000016080c7219 */ /* 0x182fe40000001205 */
[----:B------:R-:W-:-:S05]  /*0ca0*/  SHF.R.U32.HI R5, RZ, R22, R5 ;  /* 0x00000016ff057219 */ /* 0x000fca0000011605 */
[----:B------:R-:W1:Y:S01]  /*0cb0*/  LDC R15, c[0x0][0x648] ;  /* 0x00019200ff0f7b82 */ /* 0x000e620000000800 */
[-CC-:B--2---:R-:W-:Y:S02]  /*0cc0*/  SHF.R.U64 R22, R12, R20.reuse, R5.reuse ;  /* 0x000000140c167219 */ /* 0x184fe40000001205 */
[----:B------:R-:W-:-:S05]  /*0cd0*/  SHF.R.U32.HI R5, RZ, R20, R5 ;  /* 0x00000014ff057219 */ /* 0x000fca0000011605 */
[----:B------:R-:W2:Y:S01]  /*0ce0*/  LDC R23, c[0x0][0x638] ;  /* 0x00018e00ff177b82 */ /* 0x000ea20000000800 */
[-CC-:B---3--:R-:W-:Y:S02]  /*0cf0*/  SHF.R.U64 R20, R22, R26.reuse, R5.reuse ;  /* 0x0000001a16147219 */ /* 0x188fe40000001205 */
[-C--:B------:R-:W-:Y:S02]  /*0d00*/  SHF.L.U32 R3, R3, R26.reuse, RZ ;  /* 0x0000001a03037219 */ /* 0x080fe400000006ff */
[----:B------:R-:W-:Y:S01]  /*0d10*/  SHF.R.U32.HI R5, RZ, R26, R5 ;  /* 0x0000001aff057219 */ /* 0x000fe20000011605 */
[----:B------:R-:W-:Y:S01]  /*0d20*/  IMAD.MOV.U32 R4, RZ, RZ, R20 ;  /* 0x000000ffff047224 */ /* 0x000fe200078e0014 */
[----:B------:R-:W-:Y:S01]  /*0d30*/  LOP3.LUT R7, RZ, R3, RZ, 0x33, !PT ;  /* 0x00000003ff077212 */ /* 0x000fe200078e33ff */
[----:B------:R-:W3:Y:S01]  /*0d40*/  LDC R25, c[0x0][0x610] ;  /* 0x00018400ff197b82 */ /* 0x000ee20000000800 */
[----:B------:R-:W-:Y:S05]  /*0d50*/  @!P0 BRA `(.L_x_10) ;  /* 0x0000000000288947 */ /* 0x000fea0003800000 */
[----:B------:R-:W4:Y:S02]  /*0d60*/  LDC R3, c[0x0][0x64c] ;  /* 0x00019300ff037b82 */ /* 0x000f240000000800 */
[----:B----4-:R-:W-:-:S05]  /*0d70*/  IADD3 R3, P0, R20, R3, RZ ;  /* 0x0000000314037210 */ /* 0x010fca0007f1e0ff */
        /* <DEDUP_REMOVED lines=8> */
.L_x_10:
[----:B-1----:R-:W-:Y:S02]  /*0e00*/  SHF.R.U64 R5, R4, R15, R5 ;  /* 0x0000000f04057219 */ /* 0x002fe40000001205 */
[----:B------:R-:W-:Y:S01]  /*0e10*/  LOP3.LUT R4, R22, R7, RZ, 0xc0, !PT ;  /* 0x0000000716047212 */ /* 0x000fe200078ec0ff */
[----:B0-----:R-:W-:Y:S01]  /*0e20*/  VIADD R7, R24, 0xffffffff ;  /* 0xffffffff18077836 */ /* 0x001fe20000000000 */
[----:B------:R-:W-:Y:S01]  /*0e30*/  SHF.L.U32 R3, R21, R26, RZ ;  /* 0x0000001a15037219 */ /* 0x000fe200000006ff */
[----:B------:R-:W-:Y:S01]  /*0e40*/  IMAD.MOV R8, RZ, RZ, -R5 ;  /* 0x000000ffff087224 */ /* 0x000fe200078e0a05 */
[----:B------:R-:W-:Y:S02]  /*0e50*/  SEL R6, R6, R27, !P1 ;  /* 0x0000001b06067207 */ /* 0x000fe40004800000 */
[----:B------:R-:W-:Y:S01]  /*0e60*/  LOP3.LUT R7, R12, R7, RZ, 0xc0, !PT ;  /* 0x000000070c077212 */ /* 0x000fe200078ec0ff */
[----:B------:R-:W-:Y:S02]  /*0e70*/  IMAD R5, R3, R5, R4 ;  /* 0x0000000503057224 */ /* 0x000fe400078e0204 */
[----:B--2---:R-:W-:-:S02]  /*0e80*/  IMAD R3, R8, R23, R20 ;  /* 0x0000001708037224 */ /* 0x004fc400078e0214 */
[----:B---3--:R-:W-:Y:S02]  /*0e90*/  IMAD R6, R5, R25, R6 ;  /* 0x0000001905067224 */ /* 0x008fe400078e0206 */
[----:B------:R-:W-:Y:S02]  /*0ea0*/  IMAD R101, R3, R24, R7 ;  /* 0x0000001803657224 */ /* 0x000fe400078e0207 */
[----:B------:R-:W-:-:S03]  /*0eb0*/  IMAD.MOV.U32 R4, RZ, RZ, 0x1 ;  /* 0x00000001ff047424 */ /* 0x000fc600078e00ff */
[----:B------:R-:W-:Y:S02]  /*0ec0*/  SEL R100, R101, R6, !P1 ;  /* 0x0000000665647207 */ /* 0x000fe40004800000 */
[----:B------:R-:W-:Y:S02]  /*0ed0*/  PRMT R3, R4, 0x7610, R3 ;  /* 0x0000761004037816 */ /* 0x000fe40000000003 */
[----:B------:R-:W-:-:S07]  /*0ee0*/  SEL R101, R6, R101, !P1 ;  /* 0x0000006506657207 */ /* 0x000fce0004800000 */
.L_x_8:
[----:B------:R-:W-:-:S08]  /*0ef0*/  NOP ;  /* 0x0000000000007918 */ /* 0x000fd00000000000 */
[----:B------:R-:W0:Y:S02]  /*0f00*/  USETMAXREG.TRY_ALLOC.CTAPOOL UP0, 0xe8 ;  /* 0x000000e8000079c8 */ /* 0x000e240008000600 */
[----:B0-----:R-:W-:-:S13]  /*0f10*/  PLOP3.LUT P0, PT, PT, PT, UP0, 0x80, 0x0 ;  /* 0x000000000000781c */ /* 0x001fda0003f0f008 */
[----:B------:R-:W-:Y:S05]  /*0f20*/  @!P0 BRA `(.L_x_8) ;  /* 0xfffffffc00f08947 */ /* 0x000fea000383ffff */
[----:B------:R-:W-:Y:S01]  /*0f30*/  ULDC.64 UR4, c[0x0][0x598] ;  /* 0x0001660000047ab9 */ /* 0x000fe20000000a00 */
[----:B------:R-:W-:Y:S01]  /*0f40*/  ULDC.64 UR38, c[0x0][0x208] ;  /* 0x0000820000267ab9 */ /* 0x000fe20000000a00 */
[----:B------:R-:W-:-:S04]  /*0f50*/  ISETP.NE.U32.AND P0, PT, RZ, UR4, PT ;  /* 0x00000004ff007c0c */ /* 0x000fc8000bf05070 */
[----:B------:R-:W-:-:S13]  /*0f60*/  ISETP.NE.AND.EX P0, PT, RZ, UR5, PT, P0 ;  /* 0x00000005ff007c0c */ /* 0x000fda000bf05300 */
[----:B------:R-:W-:Y:S05]  /*0f70*/  @!P0 BRA `(.L_x_11) ;  /* 0x00000000001c8947 */ /* 0x000fea0003800000 */
[----:B------:R-:W0:Y:S02]  /*0f80*/  LDC.64 R4, c[0x0][0x598] ;  /* 0x00016600ff047b82 */ /* 0x000e240000000a00 */
[----:B0-----:R-:W2:Y:S02]  /*0f90*/  LDG.E.64 R4, desc[UR38][R4.64] ;  /* 0x0000002604047981 */ /* 0x001ea4000c1e1b00 */
[----:B--2---:R-:W-:-:S04]  /*0fa0*/  ISETP.NE.U32.AND P0, PT, R4, RZ, PT ;  /* 0x000000ff0400720c */ /* 0x004fc80003f05070 */
[----:B------:R-:W-:-:S13]  /*0fb0*/  ISETP.NE.AND.EX P0, PT, R5, RZ, PT, P0 ;  /* 0x000000ff0500720c */ /* 0x000fda0003f05300 */
[----:B------:R-:W-:Y:S05]  /*0fc0*/  @!P0 BRA `(.L_x_11) ;  /* 0x0000000000088947 */ /* 0x000fea0003800000 */
[----:B------:R0:W5:Y:S01]  /*0fd0*/  LD.E R88, desc[UR38][R4.64] ;  /* 0x0000002604587980 */ /* 0x000162000c101900 */
[----:B------:R-:W-:Y:S05]  /*0fe0*/  BRA `(.L_x_12) ;  /* 0x0000000000247947 */ /* 0x000fea0003800000 */
.L_x_11:
[----:B------:R-:W-:Y:S02]  /*0ff0*/  ULDC.64 UR4, c[0x0][0x588] ;  /* 0x0001620000047ab9 */ /* 0x000fe40000000a00 */
[----:B------:R-:W-:-:S04]  /*1000*/  ISETP.NE.U32.AND P0, PT, RZ, UR4, PT ;  /* 0x00000004ff007c0c */ /* 0x000fc8000bf05070 */
[----:B------:R-:W-:-:S13]  /*1010*/  ISETP.NE.AND.EX P0, PT, RZ, UR5, PT, P0 ;  /* 0x00000005ff007c0c */ /* 0x000fda000bf05300 */
[----:B------:R-:W-:Y:S05]  /*1020*/  @!P0 BRA `(.L_x_13) ;  /* 0x00000000000c8947 */ /* 0x000fea0003800000 */
[----:B------:R-:W0:Y:S02]  /*1030*/  LDC.64 R88, c[0x0][0x588] ;  /* 0x00016200ff587b82 */ /* 0x000e240000000a00 */
[----:B0-----:R1:W5:Y:S01]  /*1040*/  LDG.E R88, desc[UR38][R88.64] ;  /* 0x0000002658587981 */ /* 0x001362000c1e1900 */
[----:B------:R-:W-:Y:S05]  /*1050*/  BRA `(.L_x_12) ;  /* 0x0000000000087947 */ /* 0x000fea0003800000 */
.L_x_13:
[----:B------:R-:W-:Y:S02]  /*1060*/  ULDC UR4, c[0x0][0x580] ;  /* 0x0001600000047ab9 */ /* 0x000fe40000000800 */
[----:B------:R-:W-:-:S07]  /*1070*/  IMAD.U32 R88, RZ, RZ, UR4 ;  /* 0x00000004ff587e24 */ /* 0x000fce000f8e00ff */
.L_x_12:
[----:B------:R-:W-:Y:S02]  /*1080*/  ULDC.64 UR4, c[0x0][0x5a0] ;  /* 0x0001680000047ab9 */ /* 0x000fe40000000a00 */
[----:B------:R-:W-:-:S04]  /*1090*/  ISETP.NE.U32.AND P0, PT, RZ, UR4, PT ;  /* 0x00000004ff007c0c */ /* 0x000fc8000bf05070 */
[----:B------:R-:W-:-:S13]  /*10a0*/  ISETP.NE.AND.EX P0, PT, RZ, UR5, PT, P0 ;  /* 0x00000005ff007c0c */ /* 0x000fda000bf05300 */
[----:B------:R-:W-:Y:S05]  /*10b0*/  @!P0 BRA `(.L_x_14) ;  /* 0x00000000001c8947 */ /* 0x000fea0003800000 */
[----:B0-----:R-:W0:Y:S02]  /*10c0*/  LDC.64 R4, c[0x0][0x5a0] ;  /* 0x00016800ff047b82 */ /* 0x001e240000000a00 */
[----:B0-----:R-:W2:Y:S02]  /*10d0*/  LDG.E.64 R4, desc[UR38][R4.64] ;  /* 0x0000002604047981 */ /* 0x001ea4000c1e1b00 */
[----:B--2---:R-:W-:-:S04]  /*10e0*/  ISETP.NE.U32.AND P0, PT, R4, RZ, PT ;  /* 0x000000ff0400720c */ /* 0x004fc80003f05070 */
[----:B------:R-:W-:-:S13]  /*10f0*/  ISETP.NE.AND.EX P0, PT, R5, RZ, PT, P0 ;  /* 0x000000ff0500720c */ /* 0x000fda0003f05300 */
[----:B------:R-:W-:Y:S05]  /*1100*/  @!P0 BRA `(.L_x_14) ;  /* 0x0000000000088947 */ /* 0x000fea0003800000 */
[----:B-1----:R0:W5:Y:S01]  /*1110*/  LD.E R89, desc[UR38][R4.64] ;  /* 0x0000002604597980 */ /* 0x002162000c101900 */
[----:B------:R-:W-:Y:S05]  /*1120*/  BRA `(.L_x_15) ;  /* 0x0000000000247947 */ /* 0x000fea0003800000 */
.L_x_14:
[----:B------:R-:W-:Y:S02]  /*1130*/  ULDC.64 UR4, c[0x0][0x590] ;  /* 0x0001640000047ab9 */ /* 0x000fe40000000a00 */
[----:B------:R-:W-:-:S04]  /*1140*/  ISETP.NE.U32.AND P0, PT, RZ, UR4, PT ;  /* 0x00000004ff007c0c */ /* 0x000fc8000bf05070 */
[----:B------:R-:W-:-:S13]  /*1150*/  ISETP.NE.AND.EX P0, PT, RZ, UR5, PT, P0 ;  /* 0x00000005ff007c0c */ /* 0x000fda000bf05300 */
[----:B------:R-:W-:Y:S05]  /*1160*/  @!P0 BRA `(.L_x_16) ;  /* 0x00000000000c8947 */ /* 0x000fea0003800000 */
[----:B0-----:R-:W1:Y:S02]  /*1170*/  LDC.64 R4, c[0x0][0x590] ;  /* 0x00016400ff047b82 */ /* 0x001e640000000a00 */
[----:B-1----:R1:W5:Y:S01]  /*1180*/  LDG.E R89, desc[UR38][R4.64] ;  /* 0x0000002604597981 */ /* 0x002362000c1e1900 */
[----:B------:R-:W-:Y:S05]  /*1190*/  BRA `(.L_x_15) ;  /* 0x0000000000087947 */ /* 0x000fea0003800000 */
.L_x_16:
[----:B------:R-:W-:Y:S02]  /*11a0*/  ULDC UR4, c[0x0][0x584] ;  /* 0x0001610000047ab9 */ /* 0x000fe40000000800 */
[----:B-1----:R-:W-:-:S07]  /*11b0*/  IMAD.U32 R89, RZ, RZ, UR4 ;  /* 0x00000004ff597e24 */ /* 0x002fce000f8e00ff */
.L_x_15:
[----:B------:R-:W-:-:S13]  /*11c0*/  LOP3.LUT P0, RZ, R3, 0xff, RZ, 0xc0, !PT ;  /* 0x000000ff03ff7812 */ /* 0x000fda000780c0ff */
[----:B------:R-:W-:Y:S05]  /*11d0*/  @!P0 EXIT ;  /* 0x000000000000894d */ /* 0x000fea0003800000 */
[----:B------:R-:W2:Y:S01]  /*11e0*/  LDC R92, c[0x0][0x658] ;  /* 0x00019600ff5c7b82 */ /* 0x000ea20000000800 */
[----:B------:R-:W-:Y:S01]  /*11f0*/  ULDC.64 UR6, c[0x0][0x288] ;  /* 0x0000a20000067ab9 */ /* 0x000fe20000000a00 */
[----:B------:R-:W-:Y:S01]  /*1200*/  LOP3.LUT R14, R14, 0x1, RZ, 0xc0, !PT ;  /* 0x000000010e0e7812 */ /* 0x000fe200078ec0ff */
[----:B------:R-:W-:Y:S01]  /*1210*/  UIADD3 UR4, UR7, 0x3f, URZ ;  /* 0x0000003f07047890 */ /* 0x000fe2000fffe03f */
[----:B------:R-:W-:Y:S01]  /*1220*/  SHF.R.U32.HI R3, RZ, 0x2, R94 ;  /* 0x00000002ff037819 */ /* 0x000fe2000001165e */
[----:B01----:R-:W-:Y:S01]  /*1230*/  IMAD.MOV.U32 R5, RZ, RZ, -0x1 ;  /* 0xffffffffff057424 */ /* 0x003fe200078e00ff */
[----:B------:R-:W-:Y:S01]  /*1240*/  SHF.R.U32.HI R0, RZ, 0x1, R0 ;  /* 0x00000001ff007819 */ /* 0x000fe20000011600 */
[----:B------:R-:W-:Y:S01]  /*1250*/  USHF.R.S32.HI UR5, URZ, 0x1f, UR4 ;  /* 0x0000001f3f057899 */ /* 0x000fe20008011404 */
[----:B------:R-:W0:Y:S01]  /*1260*/  LDC.64 R90, c[0x0][0x5c8] ;  /* 0x00017200ff5a7b82 */ /* 0x000e220000000a00 */
[----:B------:R-:W-:Y:S01]  /*1270*/  IMAD.SHL.U32 R22, R14, 0x40, RZ ;  /* 0x000000400e167824 */ /* 0x000fe200078e00ff */
[----:B------:R-:W-:Y:S01]  /*1280*/  LOP3.LUT R3, R3, 0x7, RZ, 0xc0, !PT ;  /* 0x0000000703037812 */ /* 0x000fe200078ec0ff */
[----:B------:R-:W-:Y:S01]  /*1290*/  ULEA.HI UR5, UR5, UR4, URZ, 0x6 ;  /* 0x0000000405057291 */ /* 0x000fe2000f8f303f */
[----:B------:R-:W-:Y:S01]  /*12a0*/  LOP3.LUT R0, R0, 0x30, RZ, 0xc0, !PT ;  /* 0x0000003000007812 */ /* 0x000fe200078ec0ff */
[----:B------:R-:W-:Y:S01]  /*12b0*/  IMAD.MOV.U32 R7, RZ, RZ, 0x1 ;  /* 0x00000001ff077424 */ /* 0x000fe200078e00ff */
[--C-:B------:R-:W-:Y:S01]  /*12c0*/  LOP3.LUT R22, R22, 0x40, R3.reuse, 0xe2, !PT ;  /* 0x0000004016167812 */ /* 0x100fe200078ee203 */
[----:B------:R-:W-:Y:S01]  /*12d0*/  USHF.R.S32.HI UR43, URZ, 0x6, UR5 ;  /* 0x000000063f2b7899 */ /* 0x000fe20008011405 */
[----:B------:R-:W1:Y:S01]  /*12e0*/  LDC R96, c[0x0][0x600] ;  /* 0x00018000ff607b82 */ /* 0x000e620000000800 */
[----:B------:R-:W-:Y:S01]  /*12f0*/  IADD3 R3, RZ, -R0, -R3 ;  /* 0x80000000ff037210 */ /* 0x000fe20007ffe803 */
[----:B------:R-:W-:Y:S01]  /*1300*/  IMAD.U32 R4, RZ, RZ, UR6 ;  /* 0x00000006ff047e24 */ /* 0x000fe2000f8e00ff */
[C---:B------:R-:W-:Y:S01]  /*1310*/  LOP3.LUT R93, R94.reuse, 0x3, RZ, 0xc0, !PT ;  /* 0x000000035e5d7812 */ /* 0x040fe200078ec0ff */
[----:B------:R-:W-:Y:S01]  /*1320*/  UISETP.LT.AND UP0, UPT, UR43, 0x1, UPT ;  /* 0x000000012b00788c */ /* 0x000fe2000bf01270 */
[----:B------:R-:W-:Y:S01]  /*1330*/  LOP3.LUT R95, R94, 0x80, RZ, 0xc0, !PT ;  /* 0x000000805e5f7812 */ /* 0x000fe200078ec0ff */
[----:B------:R-:W-:Y:S01]  /*1340*/  IMAD R3, R14, -0x40, R3 ;  /* 0xffffffc00e037824 */ /* 0x000fe200078e0203 */
[----:B------:R-:W-:Y:S01]  /*1350*/  ULDC UR4, c[0x0][0x284] ;  /* 0x0000a10000047ab9 */ /* 0x000fe20000000800 */
[----:B--2---:R-:W-:Y:S01]  /*1360*/  SHF.L.U32 R5, R5, R92, RZ ;  /* 0x0000005c05057219 */ /* 0x004fe200000006ff */
[----:B------:R-:W-:Y:S01]  /*1370*/  USEL UR44, UR43, 0x1, UP0 ;  /* 0x000000012b2c7887 */ /* 0x000fe20008000000 */
[----:B------:R-:W-:Y:S01]  /*1380*/  IMAD R93, R93, -0x2, R4 ;  /* 0xfffffffe5d5d7824 */ /* 0x000fe200078e0204 */
[----:B------:R-:W-:Y:S01]  /*1390*/  LOP3.LUT R22, R22, R0, RZ, 0xfc, !PT ;  /* 0x0000000016167212 */ /* 0x000fe200078efcff */
[----:B------:R-:W-:Y:S01]  /*13a0*/  IMAD.SHL.U32 R94, R94, 0x2, RZ ;  /* 0x000000025e5e7824 */ /* 0x000fe200078e00ff */
[----:B------:R-:W-:Y:S01]  /*13b0*/  SHF.L.U32 R92, R7, R92, RZ ;  /* 0x0000005c075c7219 */ /* 0x000fe200000006ff */
[----:B------:R-:W-:Y:S01]  /*13c0*/  VIADD R98, R3, UR4 ;  /* 0x0000000403627c36 */ /* 0x000fe20008000000 */
[----:B------:R-:W-:Y:S01]  /*13d0*/  LOP3.LUT R103, R18, 0x1, RZ, 0xfc, !PT ;  /* 0x0000000112677812 */ /* 0x000fe200078efcff */
[----:B------:R-:W-:Y:S01]  /*13e0*/  IMAD.MOV.U32 R23, RZ, RZ, RZ ;  /* 0x000000ffff177224 */ /* 0x000fe200078e00ff */
[C---:B0-----:R-:W-:Y:S01]  /*13f0*/  SHF.L.U64.HI R91, R90.reuse, 0x3, R91 ;  /* 0x000000035a5b7819 */ /* 0x041fe2000001025b */
[----:B------:R-:W-:Y:S01]  /*1400*/  IMAD.SHL.U32 R90, R90, 0x8, RZ ;  /* 0x000000085a5a7824 */ /* 0x000fe200078e00ff */
[----:B------:R-:W-:Y:S01]  /*1410*/  SHF.R.U32.HI R95, RZ, 0x7, R95 ;  /* 0x00000007ff5f7819 */ /* 0x000fe2000001165f */
[----:B------:R-:W-:Y:S01]  /*1420*/  UIADD3 UR44, UR43, -UR44, URZ ;  /* 0x8000002c2b2c7290 */ /* 0x000fe2000fffe03f */
[----:B------:R-:W-:Y:S01]  /*1430*/  LOP3.LUT R97, RZ, R5, RZ, 0x33, !PT ;  /* 0x00000005ff617212 */ /* 0x000fe200078e33ff */
[----:B------:R-:W-:Y:S01]  /*1440*/  UMOV UR40, URZ ;  /* 0x0000003f00287c82 */ /* 0x000fe20008000000 */
[----:B------:R-:W-:Y:S01]  /*1450*/  UMOV UR41, URZ ;  /* 0x0000003f00297c82 */ /* 0x000fe20008000000 */
[----:B-1----:R-:W-:-:S08]  /*1460*/  VIADD R96, R96, 0xffffffff ;  /* 0xffffffff60607836 */ /* 0x002fd00000000000 */
.L_x_164:
[----:B0-----:R-:W0:Y:S01]  /*1470*/  SHFL.IDX PT, R0, R95, RZ, 0x1f ;  /* 0x00001fff5f007589 */ /* 0x001e2200000e0000 */
[----:B-1----:R-:W1:Y:S01]  /*1480*/  S2UR UR7, SR_CgaCtaId ;  /* 0x00000000000779c3 */ /* 0x002e620000008800 */
[----:B------:R-:W-:Y:S01]  /*1490*/  UMOV UR6, 0x400 ;  /* 0x0000040000067882 */ /* 0x000fe20000000000 */
[----:B0-----:R-:W-:Y:S01]  /*14a0*/  R2UR UR4, R0 ;  /* 0x00000000000472ca */ /* 0x001fe200000e0000 */
[----:B-1----:R-:W-:-:S12]  /*14b0*/  ULEA UR6, UR7, UR6, 0x18 ;  /* 0x0000000607067291 */ /* 0x002fd8000f8ec03f */
[----:B------:R-:W-:-:S04]  /*14c0*/  ULEA.HI UR5, UR4, UR4, URZ, 0x1 ;  /* 0x0000000404057291 */ /* 0x000fc8000f8f083f */
[----:B------:R-:W-:-:S04]  /*14d0*/  ULOP3.LUT UR5, UR5, 0x7fffe, URZ, 0xc0, !UPT ;  /* 0x0007fffe05057892 */ /* 0x000fc8000f8ec03f */
[----:B------:R-:W-:-:S03]  /*14e0*/  UIADD3 UR5, UR4, -UR5, URZ ;  /* 0x8000000504057290 */ /* 0x000fc6000fffe03f */
[----:B------:R-:W-:Y:S01]  /*14f0*/  ULDC UR4, c[0x0][0x28c] ;  /* 0x0000a30000047ab9 */ /* 0x000fe20000000800 */
[----:B------:R-:W-:Y:S01]  /*1500*/  ULEA UR5, UR5, UR6, 0xd ;  /* 0x0000000605057291 */ /* 0x000fe2000f8e683f */
[----:B------:R-:W-:-:S03]  /*1510*/  ISETP.LT.AND P0, PT, RZ, UR4, PT ;  /* 0x00000004ff007c0c */ /* 0x000fc6000bf01270 */
[----:B------:R-:W-:-:S04]  /*1520*/  UIADD3 UR5, UR5, 0x180, URZ ;  /* 0x0000018005057890 */ /* 0x000fc8000fffe03f */
[----:B------:R-:W-:-:S04]  /*1530*/  USHF.R.U32.HI UR5, URZ, 0x4, UR5 ;  /* 0x000000043f057899 */ /* 0x000fc80008011605 */
[----:B------:R-:W-:Y:S02]  /*1540*/  ULOP3.LUT UR45, UR5, 0x3fff, URZ, 0xc0, !UPT ;  /* 0x00003fff052d7892 */ /* 0x000fe4000f8ec03f */
[----:B--2345:R-:W-:Y:S10]  /*1550*/  @P0 BRA `(.L_x_17) ;  /* 0x0000000000400947 */ /* 0x03cff40003800000 */
[----:B------:R-:W-:Y:S01]  /*1560*/  MOV R0, 0x0 ;  /* 0x0000000000007802 */ /* 0x000fe20000000f00 */
[----:B------:R-:W-:Y:S01]  /*1570*/  ULDC.64 UR4, c[0x4][0x68] ;  /* 0x01001a0000047ab9 */ /* 0x000fe20000000a00 */
[----:B------:R-:W-:Y:S01]  /*1580*/  ULDC.64 UR6, c[0x4][0x8] ;  /* 0x0100020000067ab9 */ /* 0x000fe20000000a00 */
[----:B------:R-:W-:Y:S01]  /*1590*/  IMAD.U32 R4, RZ, RZ, UR4 ;  /* 0x00000004ff047e24 */ /* 0x000fe2000f8e00ff */
[----:B------:R0:W1:Y:S01]  /*15a0*/  LDC.64 R14, c[0x4][R0] ;  /* 0x01000000000e7b82 */ /* 0x0000620000000a00 */
[----:B------:R-:W-:Y:S01]  /*15b0*/  IMAD.U32 R5, RZ, RZ, UR5 ;  /* 0x00000005ff057e24 */ /* 0x000fe2000f8e00ff */
[----:B------:R-:W-:Y:S01]  /*15c0*/  ULDC.64 UR4, c[0x4][0x70] ;  /* 0x01001c0000047ab9 */ /* 0x000fe20000000a00 */
[----:B------:R-:W-:Y:S02]  /*15d0*/  IMAD.U32 R10, RZ, RZ, UR6 ;  /* 0x00000006ff0a7e24 */ /* 0x000fe4000f8e00ff */
[----:B------:R-:W-:Y:S02]  /*15e0*/  IMAD.U32 R6, RZ, RZ, UR4 ;  /* 0x00000004ff067e24 */ /* 0x000fe4000f8e00ff */
[----:B------:R-:W-:-:S02]  /*15f0*/  IMAD.U32 R7, RZ, RZ, UR5 ;  /* 0x00000005ff077e24 */ /* 0x000fc4000f8e00ff */
[----:B------:R-:W-:Y:S02]  /*1600*/  IMAD.U32 R11, RZ, RZ, UR7 ;  /* 0x00000007ff0b7e24 */ /* 0x000fe4000f8e00ff */
[----:B------:R-:W-:Y:S02]  /*1610*/  IMAD.MOV.U32 R8, RZ, RZ, 0x1e1 ;  /* 0x000001e1ff087424 */ /* 0x000fe400078e00ff */
[----:B------:R-:W-:Y:S02]  /*1620*/  IMAD.MOV.U32 R12, RZ, RZ, 0x1 ;  /* 0x00000001ff0c7424 */ /* 0x000fe400078e00ff */
[----:B0-----:R-:W-:-:S07]  /*1630*/  IMAD.MOV.U32 R13, RZ, RZ, RZ ;  /* 0x000000ffff0d7224 */ /* 0x001fce00078e00ff */
[----:B------:R-:W-:-:S07]  /*1640*/  LEPC R20, `(.L_x_17) ;  /* 0x000000001014794e */ /* 0x000fce0000000000 */
[----:B-1---5:R-:W-:Y:S05]  /*1650*/  CALL.ABS.NOINC R14 ;  /* 0x000000000e007343 */ /* 0x022fea0003c00000 */
.L_x_17:
[----:B------:R-:W-:-:S13]  /*1660*/  ISETP.NE.AND P0, PT, R103, 0x3, PT ;  /* 0x000000036700780c */ /* 0x000fda0003f05270 */
[----:B------:R-:W-:Y:S05]  /*1670*/  @!P0 BRA `(.L_x_18) ;  /* 0x0000000000048947 */ /* 0x000fea0003800000 */
[----:B------:R-:W-:Y:S01]  /*1680*/  BPT.TRAP 0x1 ;  /* 0x000000040000795c */ /* 0x000fe20000300000 */
.L_x_18:
[----:B------:R-:W0:Y:S01]  /*1690*/  S2UR UR5, SR_CgaCtaId ;  /* 0x00000000000579c3 */ /* 0x000e220000008800 */
[----:B------:R-:W-:Y:S01]  /*16a0*/  UMOV UR4, 0x400 ;  /* 0x0000040000047882 */ /* 0x000fe20000000000 */
[----:B------:R-:W-:Y:S02]  /*16b0*/  IMAD.U32 R0, RZ, RZ, UR40 ;  /* 0x00000028ff007e24 */ /* 0x000fe4000f8e00ff */
[----:B------:R-:W-:-:S03]  /*16c0*/  IMAD.U32 R3, RZ, RZ, UR41 ;  /* 0x00000029ff037e24 */ /* 0x000fc6000f8e00ff */
[----:B------:R-:W-:Y:S01]  /*16d0*/  SHF.L.U32 R0, R0, 0x1f, RZ ;  /* 0x0000001f00007819 */ /* 0x000fe200000006ff */
[----:B0-----:R-:W-:-:S06]  /*16e0*/  ULEA UR4, UR5, UR4, 0x18 ;  /* 0x0000000405047291 */ /* 0x001fcc000f8ec03f */
[----:B------:R-:W-:-:S04]  /*16f0*/  IMAD.U32 R6, RZ, RZ, UR4 ;  /* 0x00000004ff067e24 */ /* 0x000fc8000f8e00ff */
[----:B------:R-:W-:-:S04]  /*1700*/  IMAD R3, R3, 0x8, R6 ;  /* 0x0000000803037824 */ /* 0x000fc800078e0206 */
[----:B------:R0:W1:Y:S01]  /*1710*/  SYNCS.PHASECHK.TRANS64.TRYWAIT P1, [R3+URZ], R0 ;  /* 0x00000000030075a7 */ /* 0x000062000802017f */
[----:B------:R-:W-:Y:S05]  /*1720*/  @!P0 BRA `(.L_x_19) ;  /* 0x0000000000048947 */ /* 0x000fea0003800000 */
[----:B------:R-:W-:Y:S01]  /*1730*/  BPT.TRAP 0x1 ;  /* 0x000000040000795c */ /* 0x000fe20000300000 */
.L_x_19:
[----:B------:R-:W-:-:S05]  /*1740*/  IMAD.U32 R4, RZ, RZ, UR44 ;  /* 0x0000002cff047e24 */ /* 0x000fca000f8e00ff */
[----:B------:R-:W-:Y:S01]  /*1750*/  ISETP.GE.AND P2, PT, R4, 0x1, PT ;  /* 0x000000010400780c */ /* 0x000fe20003f46270 */
[----:B-1----:R-:W-:-:S12]  /*1760*/  @P1 BRA `(.L_x_20) ;  /* 0x0000000000081947 */ /* 0x002fd80003800000 */
[----:B------:R-:W1:Y:S02]  /*1770*/  SYNCS.PHASECHK.TRANS64.TRYWAIT P1, [R3+URZ], R0 ;  /* 0x00000000030075a7 */ /* 0x000e64000802017f */
[----:B-1----:R-:W-:Y:S05]  /*1780*/  @!P1 BRA `(.L_x_21) ;  /* 0x0000006800109947 */ /* 0x002fea0003800000 */
.L_x_20:
[----:B------:R-:W-:Y:S05]  /*1790*/  WARPSYNC.ALL ;  /* 0x0000000000007948 */ /* 0x000fea0003800000 */
[----:B------:R-:W-:Y:S01]  /*17a0*/  R2UR UR4, R6 ;  /* 0x00000000060472ca */ /* 0x000fe200000e0000 */
[----:B------:R-:W-:Y:S01]  /*17b0*/  ULEA UR5, UR41, UR45, 0xa ;  /* 0x0000002d29057291 */ /* 0x000fe2000f8e503f */
[----:B------:R-:W-:Y:S01]  /*17c0*/  WARPGROUP.ARRIVE ;  /* 0x00000000000079c5 */ /* 0x000fe20000000000 */
[----:B------:R-:W-:Y:S01]  /*17d0*/  UMOV UR9, 0x40000040 ;  /* 0x4000004000097882 */ /* 0x000fe20000000000 */
[----:B------:R-:W-:-:S04]  /*17e0*/  UMOV UR11, 0x40000040 ;  /* 0x40000040000b7882 */ /* 0x000fc80000000000 */
[----:B------:R-:W-:-:S05]  /*17f0*/  UMOV UR8, UR5 ;  /* 0x0000000500087c82 */ /* 0x000fca0008000000 */
[----:B------:R-:W-:-:S04]  /*1800*/  UIADD3 UR4, UR4, 0x1c180, URZ ;  /* 0x0001c18004047890 */ /* 0x000fc8000fffe03f */
[----:B------:R-:W-:-:S04]  /*1810*/  USHF.R.U32.HI UR4, URZ, 0x4, UR4 ;  /* 0x000000043f047899 */ /* 0x000fc80008011604 */
[----:B------:R-:W-:-:S04]  /*1820*/  ULOP3.LUT UR4, UR4, 0x3fff, URZ, 0xc0, !UPT ;  /* 0x00003fff04047892 */ /* 0x000fc8000f8ec03f */
[----:B------:R-:W-:-:S04]  /*1830*/  ULOP3.LUT UR4, UR4, 0x10000, URZ, 0xfc, !UPT ;  /* 0x0001000004047892 */ /* 0x000fc8000f8efc3f */
[----:B------:R-:W-:-:S07]  /*1840*/  ULEA UR6, UR41, UR4, 0xa ;  /* 0x0000000429067291 */ /* 0x000fce000f8e503f */
[----:B------:R-:W-:Y:S02]  /*1850*/  UMOV UR10, UR6 ;  /* 0x00000006000a7c82 */ /* 0x000fe40008000000 */
[----:B------:R-:W-:Y:S01]  /*1860*/  HGMMA.64x128x16.F32 R24, gdesc[UR8].tnspA, RZ, !UPT, gsb0 ;  /* 0x21e00000081879f0 */ /* 0x000fe2000c0008ff */
[----:B------:R-:W-:Y:S02]  /*1870*/  UIADD3 UR8, UR5, 0x80, URZ ;  /* 0x0000008005087890 */ /* 0x000fe4000fffe03f */
[----:B------:R-:W-:Y:S01]  /*1880*/  UIADD3 UR10, UR6, 0x2, URZ ;  /* 0x00000002060a7890 */ /* 0x000fe2000fffe03f */
[----:B------:R-:W-:Y:S01]  /*1890*/  UMOV UR9, 0x40000040 ;  /* 0x4000004000097882 */ /* 0x000fe20000000000 */
[----:B------:R-:W-:Y:S01]  /*18a0*/  UMOV UR11, 0x40000040 ;  /* 0x40000040000b7882 */ /* 0x000fe20000000000 */
[----:B------:R-:W-:Y:S02]  /*18b0*/  WARPGROUP.DEPBAR.LE gsb0, 0x0 ;  /* 0x00008000000079c5 */ /* 0x000fe40000010000 */
[----:B------:R-:W-:-:S06]  /*18c0*/  WARPGROUP.ARRIVE ;  /* 0x00000000000079c5 */ /* 0x000fcc0000000000 */
[----:B------:R-:W-:Y:S01]  /*18d0*/  HGMMA.64x128x16.F32 R24, gdesc[UR8].tnspA, R24, gsb0 ;  /* 0x21e00000081879f0 */ /* 0x000fe20008000818 */
        /* <DEDUP_REMOVED lines=13> */
[----:B------:R-:W-:Y:S03]  /*19b0*/  HGMMA.64x128x16.F32 R24, gdesc[UR8].tnspA, R24, gsb0 ;  /* 0x21e00000081879f0 */ /* 0x000fe60008000818 */
[----:B------:R-:W-:Y:S02]  /*19c0*/  WARPGROUP.DEPBAR.LE gsb0, 0x0 ;  /* 0x00008000000079c5 */ /* 0x000fe40000010000 */
[----:B------:R-:W-:Y:S05]  /*19d0*/  @!P2 BRA `(.L_x_22) ;  /* 0x000000040028a947 */ /* 0x000fea0003800000 */
[----:B------:R-:W-:Y:S01]  /*19e0*/  UIADD3 UR5, UR41, 0x1, URZ ;  /* 0x0000000129057890 */ /* 0x000fe2000fffe03f */
[----:B01----:R-:W-:Y:S02]  /*19f0*/  IMAD.U32 R0, RZ, RZ, UR44 ;  /* 0x0000002cff007e24 */ /* 0x003fe4000f8e00ff */
[----:B------:R-:W-:Y:S01]  /*1a00*/  IMAD.U32 R3, RZ, RZ, UR41 ;  /* 0x00000029ff037e24 */ /* 0x000fe2000f8e00ff */
[----:B------:R-:W-:-:S04]  /*1a10*/  UISETP.NE.AND UP0, UPT, UR5, 0x7, UPT ;  /* 0x000000070500788c */ /* 0x000fc8000bf05270 */
[----:B------:R-:W-:Y:S02]  /*1a20*/  USEL UR6, URZ, 0x1, UP0 ;  /* 0x000000013f067887 */ /* 0x000fe40008000000 */
[----:B------:R-:W-:Y:S02]  /*1a30*/  USEL UR5, UR5, URZ, UP0 ;  /* 0x0000003f05057287 */ /* 0x000fe40008000000 */
[----:B------:R-:W-:-:S06]  /*1a40*/  ULOP3.LUT UR6, UR40, UR6, URZ, 0x3c, !UPT ;  /* 0x0000000628067292 */ /* 0x000fcc000f8e3c3f */
[----:B------:R-:W-:-:S07]  /*1a50*/  IMAD.U32 R7, RZ, RZ, UR6 ;  /* 0x00000006ff077e24 */ /* 0x000fce000f8e00ff */
.L_x_29:
[----:B------:R-:W-:Y:S05]  /*1a60*/  @!P0 BRA `(.L_x_23) ;  /* 0x0000000000048947 */ /* 0x000fea0003800000 */
[----:B------:R-:W-:Y:S01]  /*1a70*/  BPT.TRAP 0x1 ;  /* 0x000000040000795c */ /* 0x000fe20000300000 */
.L_x_23:
[----:B------:R-:W0:Y:S01]  /*1a80*/  S2UR UR7, SR_CgaCtaId ;  /* 0x00000000000779c3 */ /* 0x000e220000008800 */
[----:B------:R-:W-:Y:S01]  /*1a90*/  UMOV UR6, 0x400 ;  /* 0x0000040000067882 */ /* 0x000fe20000000000 */
[----:B------:R-:W-:Y:S01]  /*1aa0*/  IMAD.U32 R5, RZ, RZ, UR5 ;  /* 0x00000005ff057e24 */ /* 0x000fe2000f8e00ff */
[----:B------:R-:W-:Y:S01]  /*1ab0*/  SHF.L.U32 R4, R7, 0x1f, RZ ;  /* 0x0000001f07047819 */ /* 0x000fe200000006ff */
[----:B0-----:R-:W-:-:S06]  /*1ac0*/  ULEA UR6, UR7, UR6, 0x18 ;  /* 0x0000000607067291 */ /* 0x001fcc000f8ec03f */
[----:B------:R-:W-:-:S04]  /*1ad0*/  IMAD.U32 R6, RZ, RZ, UR6 ;  /* 0x00000006ff067e24 */ /* 0x000fc8000f8e00ff */
[----:B------:R-:W-:-:S04]  /*1ae0*/  IMAD R5, R5, 0x8, R6 ;  /* 0x0000000805057824 */ /* 0x000fc800078e0206 */
[----:B------:R0:W1:Y:S01]  /*1af0*/  SYNCS.PHASECHK.TRANS64.TRYWAIT P1, [R5+URZ], R4 ;  /* 0x00000004050075a7 */ /* 0x000062000802017f */
[----:B------:R-:W-:Y:S05]  /*1b00*/  @!P0 BRA `(.L_x_24) ;  /* 0x0000000000048947 */ /* 0x000fea0003800000 */
[----:B------:R-:W-:Y:S01]  /*1b10*/  BPT.TRAP 0x1 ;  /* 0x000000040000795c */ /* 0x000fe20000300000 */
.L_x_24:
[----:B-1----:R-:W-:Y:S05]  /*1b20*/  @P1 BRA `(.L_x_25) ;  /* 0x0000000000081947 */ /* 0x002fea0003800000 */
[----:B------:R-:W1:Y:S02]  /*1b30*/  SYNCS.PHASECHK.TRANS64.TRYWAIT P1, [R5+URZ], R4 ;  /* 0x00000004050075a7 */ /* 0x000e64000802017f */
[----:B-1----:R-:W-:Y:S05]  /*1b40*/  @!P1 BRA `(.L_x_26) ;  /* 0x0000006400349947 */ /* 0x002fea0003800000 */
.L_x_25:
[----:B------:R-:W-:Y:S01]  /*1b50*/  ULEA UR6, UR5, UR45, 0xa ;  /* 0x0000002d05067291 */ /* 0x000fe2000f8e503f */
[----:B------:R-:W-:Y:S01]  /*1b60*/  WARPGROUP.ARRIVE ;  /* 0x00000000000079c5 */ /* 0x000fe20000000000 */
[----:B------:R-:W-:Y:S01]  /*1b70*/  ULEA UR7, UR5, UR4, 0xa ;  /* 0x0000000405077291 */ /* 0x000fe2000f8e503f */
[----:B------:R-:W-:Y:S01]  /*1b80*/  UMOV UR9, 0x40000040 ;  /* 0x4000004000097882 */ /* 0x000fe20000000000 */
[----:B------:R-:W-:-:S03]  /*1b90*/  UMOV UR11, 0x40000040 ;  /* 0x40000040000b7882 */ /* 0x000fc60000000000 */
[----:B------:R-:W-:Y:S02]  /*1ba0*/  UMOV UR8, UR6 ;  /* 0x0000000600087c82 */ /* 0x000fe40008000000 */
[----:B------:R-:W-:Y:S02]  /*1bb0*/  UMOV UR10, UR7 ;  /* 0x00000007000a7c82 */ /* 0x000fe40008000000 */
[----:B------:R-:W-:Y:S01]  /*1bc0*/  HGMMA.64x128x16.F32 R24, gdesc[UR8].tnspA, R24, gsb0 ;  /* 0x21e00000081879f0 */ /* 0x000fe20008000818 */
[----:B------:R-:W-:Y:S02]  /*1bd0*/  UIADD3 UR8, UR6, 0x80, URZ ;  /* 0x0000008006087890 */ /* 0x000fe4000fffe03f */
[----:B------:R-:W-:Y:S01]  /*1be0*/  UIADD3 UR10, UR7, 0x2, URZ ;  /* 0x00000002070a7890 */ /* 0x000fe2000fffe03f */
[----:B------:R-:W-:Y:S01]  /*1bf0*/  UMOV UR9, 0x40000040 ;  /* 0x4000004000097882 */ /* 0x000fe20000000000 */
[----:B------:R-:W-:Y:S01]  /*1c00*/  UMOV UR11, 0x40000040 ;  /* 0x40000040000b7882 */ /* 0x000fe20000000000 */
[----:B------:R-:W-:-:S02]  /*1c10*/  WARPGROUP.DEPBAR.LE gsb0, 0x0 ;  /* 0x00008000000079c5 */ /* 0x000fc40000010000 */
        /* <DEDUP_REMOVED lines=18> */
[----:B------:R-:W-:Y:S01]  /*1d40*/  BPT.TRAP 0x1 ;  /* 0x000000040000795c */ /* 0x000fe20000300000 */
.L_x_27:
[----:B------:R-:W-:-:S13]  /*1d50*/  ISETP.NE.AND P1, PT, R102, RZ, PT ;  /* 0x000000ff6600720c */ /* 0x000fda0003f25270 */
[----:B01----:R-:W-:-:S04]  /*1d60*/  @P1 IMAD R4, R3, 0x8, R6 ;  /* 0x0000000803041824 */ /* 0x003fc800078e0206 */
[----:B------:R-:W-:-:S05]  /*1d70*/  @P1 VIADD R4, R4, 0x38 ;  /* 0x0000003804041836 */ /* 0x000fca0000000000 */
[----:B------:R-:W-:-:S04]  /*1d80*/  @P1 PRMT R4, R19, 0x654, R4 ;  /* 0x0000065413041816 */ /* 0x000fc80000000004 */
[----:B------:R0:W-:Y:S01]  /*1d90*/  @P1 SYNCS.ARRIVE.TRANS64.RED.A1T0 RZ, [R4+URZ], RZ ;  /* 0x000000ff04ff19a7 */ /* 0x0001e2000810043f */
[----:B------:R-:W-:-:S13]  /*1da0*/  ISETP.GT.U32.AND P1, PT, R18, 0x1, PT ;  /* 0x000000011200780c */ /* 0x000fda0003f24070 */
[----:B0-----:R-:W-:Y:S05]  /*1db0*/  @P1 BRA `(.L_x_28) ;  /* 0x0000000000041947 */ /* 0x001fea0003800000 */
[----:B------:R-:W-:Y:S01]  /*1dc0*/  BPT.TRAP 0x1 ;  /* 0x000000040000795c */ /* 0x000fe20000300000 */
.L_x_28:
[----:B------:R-:W-:Y:S01]  /*1dd0*/  UIADD3 UR5, UR5, 0x1, URZ ;  /* 0x0000000105057890 */ /* 0x000fe2000fffe03f */
[C---:B------:R-:W-:Y:S01]  /*1de0*/  ISETP.GT.AND P2, PT, R0.reuse, 0x1, PT ;  /* 0x000000010000780c */ /* 0x040fe20003f44270 */
[----:B------:R-:W-:Y:S02]  /*1df0*/  VIADD R3, R3, 0x1 ;  /* 0x0000000103037836 */ /* 0x000fe40000000000 */
[----:B------:R-:W-:Y:S01]  /*1e00*/  UISETP.NE.AND UP0, UPT, UR5, 0x7, UPT ;  /* 0x000000070500788c */ /* 0x000fe2000bf05270 */
[----:B------:R-:W-:Y:S02]  /*1e10*/  VIADD R0, R0, 0xffffffff ;  /* 0xffffffff00007836 */ /* 0x000fe40000000000 */
[C---:B------:R-:W-:Y:S01]  /*1e20*/  ISETP.NE.AND P1, PT, R3.reuse, 0x7, PT ;  /* 0x000000070300780c */ /* 0x040fe20003f25270 */
[----:B------:R-:W-:Y:S02]  /*1e30*/  USEL UR6, URZ, 0x1, UP0 ;  /* 0x000000013f067887 */ /* 0x000fe40008000000 */
[----:B------:R-:W-:Y:S01]  /*1e40*/  USEL UR5, UR5, URZ, UP0 ;  /* 0x0000003f05057287 */ /* 0x000fe20008000000 */
[----:B------:R-:W-:-:S03]  /*1e50*/  SEL R3, R3, RZ, P1 ;  /* 0x000000ff03037207 */ /* 0x000fc60000800000 */
[----:B------:R-:W-:Y:S01]  /*1e60*/  LOP3.LUT R7, R7, UR6, RZ, 0x3c, !PT ;  /* 0x0000000607077c12 */ /* 0x000fe2000f8e3cff */
[----:B------:R-:W-:Y:S07]  /*1e70*/  @P2 BRA `(.L_x_29) ;  /* 0xfffffff800f82947 */ /* 0x000fee000383ffff */
.L_x_22:
[----:B01----:R-:W0:Y:S02]  /*1e80*/  LDC R0, c[0x0][0x28c] ;  /* 0x0000a300ff007b82 */ /* 0x003e240000000800 */
[----:B0-----:R-:W-:-:S13]  /*1e90*/  ISETP.GE.AND P1, PT, R0, 0x1, PT ;  /* 0x000000010000780c */ /* 0x001fda0003f26270 */
[----:B------:R-:W-:Y:S05]  /*1ea0*/  @!P1 BRA `(.L_x_30) ;  /* 0x0000000000509947 */ /* 0x000fea0003800000 */
[----:B------:R-:W-:Y:S05]  /*1eb0*/  @!P0 BRA `(.L_x_31) ;  /* 0x0000000000048947 */ /* 0x000fea0003800000 */
[----:B------:R-:W-:Y:S01]  /*1ec0*/  BPT.TRAP 0x1 ;  /* 0x000000040000795c */ /* 0x000fe20000300000 */
.L_x_31:
[----:B------:R-:W-:Y:S01]  /*1ed0*/  ISETP.NE.AND P1, PT, R102, RZ, PT ;  /* 0x000000ff6600720c */ /* 0x000fe20003f25270 */
[----:B------:R-:W-:Y:S01]  /*1ee0*/  BSSY B0, `(.L_x_32) ;  /* 0x000000e000007945 */ /* 0x000fe20003800000 */
[----:B------:R-:W-:-:S11]  /*1ef0*/  ISETP.GT.U32.AND P0, PT, R18, 0x1, PT ;  /* 0x000000011200780c */ /* 0x000fd60003f04070 */
[----:B------:R-:W-:Y:S05]  /*1f00*/  @!P1 BRA `(.L_x_33) ;  /* 0x00000000002c9947 */ /* 0x000fea0003800000 */
[----:B------:R-:W-:-:S04]  /*1f10*/  UIADD3 UR6, UR44, UR41, URZ ;  /* 0x000000292c067290 */ /* 0x000fc8000fffe03f */
[----:B------:R-:W-:-:S04]  /*1f20*/  UIMAD.WIDE.U32 UR4, UR6, 0x24924925, URZ ;  /* 0x24924925060478a5 */ /* 0x000fc8000f8e003f */
[----:B------:R-:W-:-:S04]  /*1f30*/  UIADD3 UR4, UR6, -UR5, URZ ;  /* 0x8000000506047290 */ /* 0x000fc8000fffe03f */
[----:B------:R-:W-:-:S04]  /*1f40*/  ULEA.HI UR4, UR4, UR5, URZ, 0x1f ;  /* 0x0000000504047291 */ /* 0x000fc8000f8ff83f */
[----:B------:R-:W-:-:S04]  /*1f50*/  USHF.R.U32.HI UR4, URZ, 0x2, UR4 ;  /* 0x000000023f047899 */ /* 0x000fc80008011604 */
[----:B------:R-:W-:-:S06]  /*1f60*/  UIMAD UR4, UR4, -0x7, UR6 ;  /* 0xfffffff9040478a4 */ /* 0x000fcc000f8e0206 */
[----:B------:R-:W-:-:S04]  /*1f70*/  IMAD.U32 R3, RZ, RZ, UR4 ;  /* 0x00000004ff037e24 */ /* 0x000fc8000f8e00ff */
[----:B------:R-:W-:-:S04]  /*1f80*/  IMAD R0, R3, 0x8, R6 ;  /* 0x0000000803007824 */ /* 0x000fc800078e0206 */
[----:B------:R-:W-:-:S05]  /*1f90*/  VIADD R0, R0, 0x38 ;  /* 0x0000003800007836 */ /* 0x000fca0000000000 */
[----:B------:R-:W-:-:S04]  /*1fa0*/  PRMT R0, R19, 0x654, R0 ;  /* 0x0000065413007816 */ /* 0x000fc80000000000 */
[----:B------:R0:W-:Y:S03]  /*1fb0*/  SYNCS.ARRIVE.TRANS64.RED.A1T0 RZ, [R0+URZ], RZ ;  /* 0x000000ff00ff79a7 */ /* 0x0001e6000810043f */
.L_x_33:
[----:B------:R-:W-:Y:S05]  /*1fc0*/  BSYNC B0 ;  /* 0x0000000000007941 */ /* 0x000fea0003800000 */
.L_x_32:
[----:B------:R-:W-:Y:S05]  /*1fd0*/  @P0 BRA `(.L_x_30) ;  /* 0x0000000000040947 */ /* 0x000fea0003800000 */
[----:B------:R-:W-:Y:S01]  /*1fe0*/  BPT.TRAP 0x1 ;  /* 0x000000040000795c */ /* 0x000fe20000300000 */
.L_x_30:
[----:B------:R-:W-:Y:S01]  /*1ff0*/  UISETP.GE.U32.AND UP1, UPT, UR43, 0x7, UPT ;  /* 0x000000072b00788c */ /* 0x000fe2000bf26070 */
[----:B------:R-:W-:Y:S01]  /*2000*/  IMAD.SHL.U32 R3, R100, 0x80, RZ ;  /* 0x0000008064037824 */ /* 0x000fe200078e00ff */
[----:B------:R-:W-:Y:S01]  /*2010*/  UIADD3 UR41, UR43, UR41, URZ ;  /* 0x000000292b297290 */ /* 0x000fe2000fffe03f */
[----:B------:R-:W-:Y:S01]  /*2020*/  SHF.R.S32.HI R13, RZ, 0x1f, R99 ;  /* 0x0000001fff0d7819 */ /* 0x000fe20000011463 */
[----:B------:R-:W-:Y:S01]  /*2030*/  ULDC UR10, c[0x0][0x288] ;  /* 0x0000a200000a7ab9 */ /* 0x000fe20000000800 */
[----:B------:R-:W-:Y:S01]  /*2040*/  IMAD.SHL.U32 R7, R101, 0x80, RZ ;  /* 0x0000008065077824 */ /* 0x000fe200078e00ff */
[C---:B------:R-:W-:Y:S01]  /*2050*/  LOP3.LUT R8, R3.reuse, 0x6, R94, 0xf8, !PT ;  /* 0x0000000603087812 */ /* 0x040fe200078ef85e */
[----:B------:R-:W-:Y:S01]  /*2060*/  UISETP.GT.U32.AND UP0, UPT, UR41, 0x6, UPT ;  /* 0x000000062900788c */ /* 0x000fe2000bf04070 */
[----:B------:R-:W-:Y:S01]  /*2070*/  ISETP.GE.AND P0, PT, R3, UR10, PT ;  /* 0x0000000a03007c0c */ /* 0x000fe2000bf06270 */
[----:B------:R-:W-:Y:S01]  /*2080*/  ULDC.64 UR6, c[0x0][0x5d0] ;  /* 0x0001740000067ab9 */ /* 0x000fe20000000a00 */
[----:B------:R-:W-:Y:S01]  /*2090*/  ULDC UR11, c[0x0][0x284] ;  /* 0x0000a100000b7ab9 */ /* 0x000fe20000000800 */
[----:B------:R-:W-:Y:S01]  /*20a0*/  @UP1 UIMAD.WIDE.U32 UR4, UR41, 0x24924925, URZ ;  /* 0x24924925290418a5 */ /* 0x000fe2000f8e003f */
[----:B------:R-:W-:Y:S01]  /*20b0*/  SHF.R.S32.HI R9, RZ, 0x1f, R8 ;  /* 0x0000001fff097819 */ /* 0x000fe20000011408 */
[----:B0-----:R-:W-:Y:S01]  /*20c0*/  IMAD R0, R13, UR6, RZ ;  /* 0x000000060d007c24 */ /* 0x001fe2000f8e02ff */
[----:B------:R-:W-:Y:S01]  /*20d0*/  UISETP.LT.U32.AND UP0, UPT, UR43, 0x7, UP0 ;  /* 0x000000072b00788c */ /* 0x000fe20008701070 */
[----:B------:R-:W-:Y:S01]  /*20e0*/  ISETP.GE.OR P0, PT, R7, UR11, P0 ;  /* 0x0000000b07007c0c */ /* 0x000fe20008706670 */
[----:B------:R-:W-:Y:S01]  /*20f0*/  @UP1 UIADD3 UR4, UR41, -UR5, URZ ;  /* 0x8000000529041290 */ /* 0x000fe2000fffe03f */
[C---:B------:R-:W-:Y:S01]  /*2100*/  IMAD R11, R99.reuse, UR7, R0 ;  /* 0x00000007630b7c24 */ /* 0x040fe2000f8e0200 */
[----:B------:R-:W-:Y:S01]  /*2110*/  ULDC.64 UR8, c[0x0][0x5c8] ;  /* 0x0001720000087ab9 */ /* 0x000fe20000000a00 */
[----:B------:R-:W-:Y:S01]  /*2120*/  IMAD.WIDE.U32 R4, R99, UR6, R8 ;  /* 0x0000000663047c25 */ /* 0x000fe2000f8e0008 */
[----:B------:R-:W-:-:S02]  /*2130*/  USEL UR6, URZ, 0x1, !UP0 ;  /* 0x000000013f067887 */ /* 0x000fc4000c000000 */
[----:B------:R-:W-:Y:S01]  /*2140*/  @UP1 ULEA.HI UR4, UR4, UR5, URZ, 0x1f ;  /* 0x0000000504041291 */ /* 0x000fe2000f8ff83f */
[----:B------:R-:W-:Y:S01]  /*2150*/  IMAD.WIDE R100, R101, 0x80, R22 ;  /* 0x0000008065647825 */ /* 0x000fe200078e0216 */
[----:B------:R-:W-:Y:S02]  /*2160*/  ULOP3.LUT UR40, UR40, UR6, URZ, 0x3c, !UPT ;  /* 0x0000000628287292 */ /* 0x000fe4000f8e3c3f */
[----:B------:R-:W-:Y:S01]  /*2170*/  @UP1 USHF.R.U32.HI UR4, URZ, 0x2, UR4 ;  /* 0x000000023f041899 */ /* 0x000fe20008011604 */
[----:B------:R-:W-:Y:S02]  /*2180*/  IMAD.IADD R5, R5, 0x1, R11 ;  /* 0x0000000105057824 */ /* 0x000fe400078e020b */
[----:B------:R-:W-:Y:S01]  /*2190*/  IMAD R11, R101, UR8, RZ ;  /* 0x00000008650b7c24 */ /* 0x000fe2000f8e02ff */
[----:B------:R-:W-:Y:S01]  /*21a0*/  @UP1 ULOP3.LUT UR40, UR40, 0x1, UR4, 0x78, !UPT ;  /* 0x0000000128281892 */ /* 0x000fe2000f8e7804 */
[----:B------:R-:W-:-:S04]  /*21b0*/  IMAD.WIDE.U32 R104, R100, UR8, R4 ;  /* 0x0000000864687c25 */ /* 0x000fc8000f8e0004 */
[----:B------:R-:W-:Y:S02]  /*21c0*/  IMAD R11, R100, UR9, R11 ;  /* 0x00000009640b7c24 */ /* 0x000fe4000f8e020b */
[----:B------:R-:W-:Y:S01]  /*21d0*/  IMAD.MOV.U32 R0, RZ, RZ, -0x1 ;  /* 0xffffffffff007424 */ /* 0x000fe200078e00ff */
[----:B------:R-:W-:Y:S06]  /*21e0*/  @P0 BRA `(.L_x_34) ;  /* 0x0000004000040947 */ /* 0x000fec0003800000 */
[----:B-----5:R-:W-:Y:S01]  /*21f0*/  FSETP.NEU.AND P1, PT, R89, RZ, PT ;  /* 0x000000ff5900720b */ /* 0x020fe20003f2d000 */
[----:B------:R-:W-:Y:S01]  /*2200*/  IMAD.IADD R4, R93, 0x1, -R3 ;  /* 0x000000015d047824 */ /* 0x000fe200078e0a03 */
[----:B------:R-:W-:Y:S01]  /*2210*/  BSSY B0, `(.L_x_34) ;  /* 0x00003fe000007945 */ /* 0x000fe20003800000 */
[----:B------:R-:W-:Y:S02]  /*2220*/  IMAD.IADD R3, R98, 0x1, -R7 ;  /* 0x0000000162037824 */ /* 0x000fe400078e0a07 */
[----:B------:R-:W-:Y:S01]  /*2230*/  IMAD.IADD R115, R105, 0x1, R11 ;  /* 0x0000000169737824 */ /* 0x000fe200078e020b */
[----:B------:R-:W-:-:S04]  /*2240*/  ISETP.GT.AND P0, PT, R4, RZ, PT ;  /* 0x000000ff0400720c */ /* 0x000fc80003f04270 */
[----:B------:R-:W-:-:S03]  /*2250*/  ISETP.GT.AND P3, PT, R3, RZ, P0 ;  /* 0x000000ff0300720c */ /* 0x000fc60000764270 */
[----:B------:R-:W-:Y:S10]  /*2260*/  @!P1 BRA `(.L_x_35) ;  /* 0x0000002c00289947 */ /* 0x000ff40003800000 */
[----:B------:R-:W0:Y:S01]  /*2270*/  LDC.64 R108, c[0x0][0x5b8] ;  /* 0x00016e00ff6c7b82 */ /* 0x000e220000000a00 */
[----:B------:R-:W-:-:S07]  /*2280*/  ULDC.64 UR4, c[0x0][0x5c0] ;  /* 0x0001700000047ab9 */ /* 0x000fce0000000a00 */
[----:B------:R-:W1:Y:S08]  /*2290*/  LDC.64 R110, c[0x0][0x5b0] ;  /* 0x00016c00ff6e7b82 */ /* 0x000e700000000a00 */
[----:B------:R-:W2:Y:S01]  /*22a0*/  LDC.64 R112, c[0x0][0x5a8] ;  /* 0x00016a00ff707b82 */ /* 0x000ea20000000a00 */
[-C--:B0-----:R-:W-:Y:S02]  /*22b0*/  IMAD R6, R13, R108.reuse, RZ ;  /* 0x0000006c0d067224 */ /* 0x081fe400078e02ff */
[----:B------:R-:W-:-:S04]  /*22c0*/  IMAD.WIDE.U32 R106, R99, R108, R8 ;  /* 0x0000006c636a7225 */ /* 0x000fc800078e0008 */
[----:B------:R-:W-:Y:S02]  /*22d0*/  IMAD R105, R99, R109, R6 ;  /* 0x0000006d63697224 */ /* 0x000fe400078e0206 */
[-C--:B-1----:R-:W-:Y:S02]  /*22e0*/  IMAD R5, R101, R110.reuse, RZ ;  /* 0x0000006e65057224 */ /* 0x082fe400078e02ff */
[----:B------:R-:W-:Y:S02]  /*22f0*/  IMAD.IADD R13, R107, 0x1, R105 ;  /* 0x000000016b0d7824 */ /* 0x000fe400078e0269 */
[----:B------:R-:W-:Y:S02]  /*2300*/  IMAD.MOV.U32 R12, RZ, RZ, R106 ;  /* 0x000000ffff0c7224 */ /* 0x000fe400078e006a */
[C---:B------:R-:W-:Y:S02]  /*2310*/  IMAD R109, R100.reuse, R111, R5 ;  /* 0x0000006f646d7224 */ /* 0x040fe400078e0205 */
[----:B------:R-:W-:-:S04]  /*2320*/  IMAD.WIDE.U32 R6, R100, R110, R12 ;  /* 0x0000006e64067225 */ /* 0x000fc800078e000c */
[----:B------:R-:W-:Y:S01]  /*2330*/  IMAD.IADD R5, R7, 0x1, R109 ;  /* 0x0000000107057824 */ /* 0x000fe200078e026d */
[----:B--2---:R-:W-:-:S04]  /*2340*/  LEA R14, P1, R6, R112, 0x1 ;  /* 0x00000070060e7211 */ /* 0x004fc800078208ff */
[----:B------:R-:W-:-:S05]  /*2350*/  LEA.HI.X R15, R6, R113, R5, 0x1, P1 ;  /* 0x00000071060f7211 */ /* 0x000fca00008f0c05 */
[----:B------:R0:W2:Y:S01]  /*2360*/  @P3 LDG.E.LTC128B.U16 R5, desc[UR38][R14.64] ;  /* 0x000000260e053981 */ /* 0x0000a2000c1e1520 */
[----:B------:R-:W-:Y:S01]  /*2370*/  IMAD.WIDE.U32 R6, R100, R110, R8 ;  /* 0x0000006e64067225 */ /* 0x000fe200078e0008 */
[----:B------:R-:W-:Y:S03]  /*2380*/  BSSY B1, `(.L_x_36) ;  /* 0x0000013000017945 */ /* 0x000fe60003800000 */
[----:B------:R-:W-:Y:S02]  /*2390*/  IMAD.IADD R7, R109, 0x1, R7 ;  /* 0x000000016d077824 */ /* 0x000fe400078e0207 */
[----:B------:R-:W-:Y:S01]  /*23a0*/  IMAD.WIDE.U32 R20, R99, R108, R6 ;  /* 0x0000006c63147225 */ /* 0x000fe200078e0006 */
[----:B0-----:R-:W-:-:S03]  /*23b0*/  SHF.L.U64.HI R15, R110, 0x3, R111 ;  /* 0x000000036e0f7819 */ /* 0x001fc6000001026f */
[----:B------:R-:W-:Y:S01]  /*23c0*/  IMAD.IADD R7, R105, 0x1, R21 ;  /* 0x0000000169077824 */ /* 0x000fe200078e0215 */
[----:B------:R-:W-:Y:S01]  /*23d0*/  LEA R6, P4, R20, R112, 0x1 ;  /* 0x0000007014067211 */ /* 0x000fe200078808ff */
[----:B------:R-:W-:-:S03]  /*23e0*/  IMAD.SHL.U32 R14, R110, 0x8, RZ ;  /* 0x000000086e0e7824 */ /* 0x000fc600078e00ff */
[----:B------:R-:W-:Y:S01]  /*23f0*/  LEA.HI.X R7, R20, R113, R7, 0x1, P4 ;  /* 0x0000007114077211 */ /* 0x000fe200020f0c07 */
[----:B--2---:R-:W-:-:S05]  /*2400*/  HADD2.F32 R10, -RZ, R5.H0_H0 ;  /* 0x20000005ff0a7230 */ /* 0x004fca0000004100 */
[----:B------:R-:W-:Y:S01]  /*2410*/  FMUL R11, R10, R89 ;  /* 0x000000590a0b7220 */ /* 0x000fe20000400000 */
[----:B------:R-:W-:-:S03]  /*2420*/  LEA R10, P1, R104, UR4, 0x1 ;  /* 0x00000004680a7c11 */ /* 0x000fc6000f8208ff */
[----:B------:R-:W-:Y:S01]  /*2430*/  FFMA R24, R24, R88, R11 ;  /* 0x0000005818187223 */ /* 0x000fe2000000000b */
[----:B------:R-:W-:Y:S02]  /*2440*/  LEA.HI.X R11, R104, UR5, R115, 0x1, P1 ;  /* 0x00000005680b7c11 */ /* 0x000fe400088f0c73 */
[----:B------:R-:W-:Y:S02]  /*2450*/  ISETP.GT.AND P1, PT, R4, 0x1, PT ;  /* 0x000000010400780c */ /* 0x000fe40003f24270 */
[----:B------:R-:W-:Y:S02]  /*2460*/  F2FP.F16.F32.PACK_AB R24, RZ, R24 ;  /* 0x00000018ff18723e */ /* 0x000fe400000000ff */
[----:B------:R-:W-:-:S03]  /*2470*/  ISETP.GT.AND P2, PT, R3, RZ, P1 ;  /* 0x000000ff0300720c */ /* 0x000fc60000f44270 */
[----:B------:R0:W-:Y:S10]  /*2480*/  @P3 STG.E.U16 desc[UR38][R10.64], R24 ;  /* 0x000000180a003986 */ /* 0x0001f4000c101526 */
[----:B------:R-:W-:Y:S05]  /*2490*/  @!P2 BRA `(.L_x_37) ;  /* 0x000000000004a947 */ /* 0x000fea0003800000 */
[----:B------:R1:W5:Y:S02]  /*24a0*/  LDG.E.LTC128B.U16 R5, desc[UR38][R6.64+0x2] ;  /* 0x0000022606057981 */ /* 0x000364000c1e1520 */
.L_x_37:
[----:B------:R-:W-:Y:S05]  /*24b0*/  BSYNC B1 ;  /* 0x0000000000017941 */ /* 0x000fea0003800000 */
.L_x_36:
[----:B-----5:R-:W-:Y:S01]  /*24c0*/  HADD2.F32 R12, -RZ, R5.H0_H0 ;  /* 0x20000005ff0c7230 */ /* 0x020fe20000004100 */
[----:B------:R-:W-:Y:S01]  /*24d0*/  ISETP.GT.AND P0, PT, R3, 0x8, P0 ;  /* 0x000000080300780c */ /* 0x000fe20000704270 */
[----:B------:R-:W-:Y:S01]  /*24e0*/  IMAD.WIDE.U32 R20, R100, R110, R14 ;  /* 0x0000006e64147225 */ /* 0x000fe200078e000e */
[----:B0-----:R-:W-:-:S03]  /*24f0*/  PRMT R24, R5, 0x7610, R24 ;  /* 0x0000761005187816 */ /* 0x001fc60000000018 */
[----:B------:R-:W-:Y:S01]  /*2500*/  FMUL R12, R12, R89 ;  /* 0x000000590c0c7220 */ /* 0x000fe20000400000 */
[----:B------:R-:W-:Y:S01]  /*2510*/  IMAD.IADD R109, R109, 0x1, R21 ;  /* 0x000000016d6d7824 */ /* 0x000fe200078e0215 */
[----:B------:R-:W-:Y:S02]  /*2520*/  IADD3 R106, P3, R106, R20, RZ ;  /* 0x000000146a6a7210 */ /* 0x000fe40007f7e0ff */
[----:B------:R-:W-:-:S03]  /*2530*/  FFMA R12, R25, R88, R12 ;  /* 0x00000058190c7223 */ /* 0x000fc6000000000c */
[----:B------:R-:W-:Y:S01]  /*2540*/  IMAD.X R13, R109, 0x1, R13, P3 ;  /* 0x000000016d0d7824 */ /* 0x000fe200018e060d */
[C---:B------:R-:W-:Y:S02]  /*2550*/  LEA R14, P3, R106.reuse, R112, 0x1 ;  /* 0x000000706a0e7211 */ /* 0x040fe400078608ff */
[----:B------:R-:W-:Y:S02]  /*2560*/  F2FP.F16.F32.PACK_AB R12, RZ, R12 ;  /* 0x0000000cff0c723e */ /* 0x000fe400000000ff */
[----:B------:R-:W-:Y:S02]  /*2570*/  LEA.HI.X R15, R106, R113, R13, 0x1, P3 ;  /* 0x000000716a0f7211 */ /* 0x000fe400018f0c0d */
[----:B------:R-:W-:-:S05]  /*2580*/  PRMT R21, R12, 0x7610, R21 ;  /* 0x000076100c157816 */ /* 0x000fca0000000015 */
[----:B------:R0:W-:Y:S04]  /*2590*/  @P2 STG.E.U16 desc[UR38][R10.64+0x2], R21 ;  /* 0x000002150a002986 */ /* 0x0001e8000c101526 */
[----:B------:R-:W2:Y:S01]  /*25a0*/  @P0 LDG.E.LTC128B.U16 R24, desc[UR38][R14.64] ;  /* 0x000000260e180981 */ /* 0x000ea2000c1e1520 */
[----:B------:R-:W-:Y:S01]  /*25b0*/  IADD3 R20, P2, R8, R20, RZ ;  /* 0x0000001408147210 */ /* 0x000fe20007f5e0ff */
[----:B------:R-:W-:Y:S01]  /*25c0*/  BSSY B1, `(.L_x_38) ;  /* 0x0000011000017945 */ /* 0x000fe20003800000 */
[C---:B------:R-:W-:Y:S02]  /*25d0*/  SHF.L.U64.HI R13, R90.reuse, 0x1, R91 ;  /* 0x000000015a0d7819 */ /* 0x040fe4000001025b */
[----:B------:R-:W-:Y:S01]  /*25e0*/  ISETP.GT.AND P1, PT, R3, 0x8, P1 ;  /* 0x000000080300780c */ /* 0x000fe20000f24270 */
[----:B0-----:R-:W-:Y:S01]  /*25f0*/  IMAD.X R21, R9, 0x1, R109, P2 ;  /* 0x0000000109157824 */ /* 0x001fe200010e066d */
[----:B------:R-:W-:Y:S01]  /*2600*/  LEA R12, P2, R90, R10, 0x1 ;  /* 0x0000000a5a0c7211 */ /* 0x000fe200078408ff */
[----:B------:R-:W-:-:S04]  /*2610*/  IMAD.WIDE.U32 R20, R99, R108, R20 ;  /* 0x0000006c63147225 */ /* 0x000fc800078e0014 */
[----:B------:R-:W-:Y:S02]  /*2620*/  IMAD.X R13, R13, 0x1, R11, P2 ;  /* 0x000000010d0d7824 */ /* 0x000fe400010e060b */
[----:B------:R-:W-:Y:S02]  /*2630*/  IMAD.IADD R9, R105, 0x1, R21 ;  /* 0x0000000169097824 */ /* 0x000fe400078e0215 */
[----:B--2---:R-:W-:-:S05]  /*2640*/  HADD2.F32 R8, -RZ, R24.H0_H0 ;  /* 0x20000018ff087230 */ /* 0x004fca0000004100 */
[----:B------:R-:W-:Y:S01]  /*2650*/  FMUL R5, R8, R89 ;  /* 0x0000005908057220 */ /* 0x000fe20000400000 */
[----:B------:R-:W-:-:S03]  /*2660*/  LEA R8, P3, R20, R112, 0x1 ;  /* 0x0000007014087211 */ /* 0x000fc600078608ff */
[----:B------:R-:W-:Y:S01]  /*2670*/  FFMA R5, R26, R88, R5 ;  /* 0x000000581a057223 */ /* 0x000fe20000000005 */
[----:B------:R-:W-:-:S04]  /*2680*/  LEA.HI.X R9, R20, R113, R9, 0x1, P3 ;  /* 0x0000007114097211 */ /* 0x000fc800018f0c09 */
[----:B------:R-:W-:-:S05]  /*2690*/  F2FP.F16.F32.PACK_AB R5, RZ, R5 ;  /* 0x00000005ff05723e */ /* 0x000fca00000000ff */
[----:B------:R0:W-:Y:S01]  /*26a0*/  @P0 STG.E.U16 desc[UR38][R12.64], R5 ;  /* 0x000000050c000986 */ /* 0x0001e2000c101526 */
[----:B------:R-:W-:Y:S05]  /*26b0*/  @!P1 BRA `(.L_x_39) ;  /* 0x0000000000049947 */ /* 0x000fea0003800000 */
[----:B------:R2:W5:Y:S02]  /*26c0*/  LDG.E.LTC128B.U16 R24, desc[UR38][R8.64+0x2] ;  /* 0x0000022608187981 */ /* 0x000564000c1e1520 */
.L_x_39:
[----:B------:R-:W-:Y:S05]  /*26d0*/  BSYNC B1 ;  /* 0x0000000000017941 */ /* 0x000fea0003800000 */
.L_x_38:
[----:B-----5:R-:W-:Y:S01]  /*26e0*/  HADD2.F32 R14, -RZ, R24.H0_H0 ;  /* 0x20000018ff0e7230 */ /* 0x020fe20000004100 */
[----:B------:R-:W-:Y:S01]  /*26f0*/  ISETP.GT.AND P0, PT, R4, 0x8, PT ;  /* 0x000000080400780c */ /* 0x000fe20003f04270 */
[----:B------:R-:W-:Y:S03]  /*2700*/  BSSY B1, `(.L_x_40) ;  /* 0x0000008000017945 */ /* 0x000fe60003800000 */
[----:B------:R-:W-:Y:S01]  /*2710*/  FMUL R14, R14, R89 ;  /* 0x000000590e0e7220 */ /* 0x000fe20000400000 */
[----:B------:R-:W-:-:S03]  /*2720*/  ISETP.GT.AND P2, PT, R3, RZ, P0 ;  /* 0x000000ff0300720c */ /* 0x000fc60000744270 */
[----:B------:R-:W-:-:S05]  /*2730*/  FFMA R14, R27, R88, R14 ;  /* 0x000000581b0e7223 */ /* 0x000fca000000000e */
[----:B------:R-:W-:-:S05]  /*2740*/  F2FP.F16.F32.PACK_AB R14, RZ, R14 ;  /* 0x0000000eff0e723e */ /* 0x000fca00000000ff */
[----:B------:R3:W-:Y:S01]  /*2750*/  @P1 STG.E.U16 desc[UR38][R12.64+0x2], R14 ;  /* 0x0000020e0c001986 */ /* 0x0007e2000c101526 */
[----:B------:R-:W-:Y:S05]  /*2760*/  @!P2 BRA `(.L_x_41) ;  /* 0x000000000004a947 */ /* 0x000fea0003800000 */
[----:B------:R4:W5:Y:S02]  /*2770*/  LDG.E.LTC128B.U16 R24, desc[UR38][R6.64+0x10] ;  /* 0x0000102606187981 */ /* 0x000964000c1e1520 */
.L_x_41:
[----:B------:R-:W-:Y:S05]  /*2780*/  BSYNC B1 ;  /* 0x0000000000017941 */ /* 0x000fea0003800000 */
.L_x_40:
[----:B---3-5:R-:W-:Y:S01]  /*2790*/  HADD2.F32 R14, -RZ, R24.H0_H0 ;  /* 0x20000018ff0e7230 */ /* 0x028fe20000004100 */
[----:B------:R-:W-:Y:S01]  /*27a0*/  ISETP.GT.AND P1, PT, R4, 0x9, PT ;  /* 0x000000090400780c */ /* 0x000fe20003f24270 */
[----:B------:R-:W-:Y:S03]  /*27b0*/  BSSY B1, `(.L_x_42) ;  /* 0x0000008000017945 */ /* 0x000fe60003800000 */
[----:B0-----:R-:W-:Y:S01]  /*27c0*/  FMUL R5, R14, R89 ;  /* 0x000000590e057220 */ /* 0x001fe20000400000 */
[----:B------:R-:W-:-:S03]  /*27d0*/  ISETP.GT.AND P3, PT, R3, RZ, P1 ;  /* 0x000000ff0300720c */ /* 0x000fc60000f64270 */
[----:B------:R-:W-:-:S05]  /*27e0*/  FFMA R5, R28, R88, R5 ;  /* 0x000000581c057223 */ /* 0x000fca0000000005 */
[----:B------:R-:W-:-:S05]  /*27f0*/  F2FP.F16.F32.PACK_AB R5, RZ, R5 ;  /* 0x00000005ff05723e */ /* 0x000fca00000000ff */
[----:B------:R0:W-:Y:S01]  /*2800*/  @P2 STG.E.U16 desc[UR38][R10.64+0x10], R5 ;  /* 0x000010050a002986 */ /* 0x0001e2000c101526 */
[----:B------:R-:W-:Y:S05]  /*2810*/  @!P3 BRA `(.L_x_43) ;  /* 0x000000000004b947 */ /* 0x000fea0003800000 */
[----:B------:R3:W5:Y:S02]  /*2820*/  LDG.E.LTC128B.U16 R24, desc[UR38][R6.64+0x12] ;  /* 0x0000122606187981 */ /* 0x000764000c1e1520 */
.L_x_43:
[----:B------:R-:W-:Y:S05]  /*2830*/  BSYNC B1 ;  /* 0x0000000000017941 */ /* 0x000fea0003800000 */
.L_x_42:
[----:B-----5:R-:W-:Y:S01]  /*2840*/  HADD2.F32 R14, -RZ, R24.H0_H0 ;  /* 0x20000018ff0e7230 */ /* 0x020fe20000004100 */
[----:B------:R-:W-:Y:S01]  /*2850*/  ISETP.GT.AND P0, PT, R3, 0x8, P0 ;  /* 0x000000080300780c */ /* 0x000fe20000704270 */
[----:B------:R-:W-:Y:S03]  /*2860*/  BSSY B1, `(.L_x_44) ;  /* 0x0000007000017945 */ /* 0x000fe60003800000 */
[----:B------:R-:W-:-:S04]  /*2870*/  FMUL R14, R14, R89 ;  /* 0x000000590e0e7220 */ /* 0x000fc80000400000 */
[----:B------:R-:W-:-:S05]  /*2880*/  FFMA R14, R29, R88, R14 ;  /* 0x000000581d0e7223 */ /* 0x000fca000000000e */
[----:B------:R-:W-:-:S05]  /*2890*/  F2FP.F16.F32.PACK_AB R14, RZ, R14 ;  /* 0x0000000eff0e723e */ /* 0x000fca00000000ff */
[----:B------:R0:W-:Y:S01]  /*28a0*/  @P3 STG.E.U16 desc[UR38][R10.64+0x12], R14 ;  /* 0x0000120e0a003986 */ /* 0x0001e2000c101526 */
[----:B------:R-:W-:Y:S05]  /*28b0*/  @!P0 BRA `(.L_x_45) ;  /* 0x0000000000048947 */ /* 0x000fea0003800000 */
[----:B------:R0:W5:Y:S02]  /*28c0*/  LDG.E.LTC128B.U16 R24, desc[UR38][R8.64+0x10] ;  /* 0x0000102608187981 */ /* 0x000164000c1e1520 */
.L_x_45:
[----:B------:R-:W-:Y:S05]  /*28d0*/  BSYNC B1 ;  /* 0x0000000000017941 */ /* 0x000fea0003800000 */
.L_x_44:
[----:B0----5:R-:W-:Y:S01]  /*28e0*/  HADD2.F32 R14, -RZ, R24.H0_H0 ;  /* 0x20000018ff0e7230 */ /* 0x021fe20000004100 */
        /* <DEDUP_REMOVED lines=8> */
.L_x_47:
[----:B------:R-:W-:Y:S05]  /*2970*/  BSYNC B1 ;  /* 0x0000000000017941 */ /* 0x000fea0003800000 */
.L_x_46:
        /* <DEDUP_REMOVED lines=10> */
.L_x_49:
[----:B------:R-:W-:Y:S05]  /*2a20*/  BSYNC B1 ;  /* 0x0000000000017941 */ /* 0x000fea0003800000 */
.L_x_48:
[----:B0----5:R-:W-:Y:S01]  /*2a30*/  HADD2.F32 R14, -RZ, R24.H0_H0 ;  /* 0x20000018ff0e7230 */ /* 0x021fe20000004100 */
        /* <DEDUP_REMOVED lines=9> */
.L_x_51:
[----:B------:R-:W-:Y:S05]  /*2ad0*/  BSYNC B1 ;  /* 0x0000000000017941 */ /* 0x000fea0003800000 */
.L_x_50:
        /* <DEDUP_REMOVED lines=9> */
.L_x_53:
[----:B------:R-:W-:Y:S05]  /*2b70*/  BSYNC B1 ;  /* 0x0000000000017941 */ /* 0x000fea0003800000 */
.L_x_52:
        /* <DEDUP_REMOVED lines=9> */
.L_x_55:
[----:B------:R-:W-:Y:S05]  /*2c10*/  BSYNC B1 ;  /* 0x0000000000017941 */ /* 0x000fea0003800000 */
.L_x_54:
        /* <DEDUP_REMOVED lines=10> */
.L_x_57:
[----:B------:R-:W-:Y:S05]  /*2cc0*/  BSYNC B1 ;  /* 0x0000000000017941 */ /* 0x000fea0003800000 */
.L_x_56:
        /* <DEDUP_REMOVED lines=10> */
.L_x_59:
[----:B------:R-:W-:Y:S05]  /*2d70*/  BSYNC B1 ;  /* 0x0000000000017941 */ /* 0x000fea0003800000 */
.L_x_58:
        /* <DEDUP_REMOVED lines=9> */
.L_x_61:
[----:B------:R-:W-:Y:S05]  /*2e10*/  BSYNC B1 ;  /* 0x0000000000017941 */ /* 0x000fea0003800000 */
.L_x_60:
        /* <DEDUP_REMOVED lines=9> */
.L_x_63:
[----:B------:R-:W-:Y:S05]  /*2eb0*/  BSYNC B1 ;  /* 0x0000000000017941 */ /* 0x000fea0003800000 */
.L_x_62:
        /* <DEDUP_REMOVED lines=10> */
.L_x_65:
[----:B------:R-:W-:Y:S05]  /*2f60*/  BSYNC B1 ;  /* 0x0000000000017941 */ /* 0x000fea0003800000 */
.L_x_64:
        /* <DEDUP_REMOVED lines=10> */
.L_x_67:
[----:B------:R-:W-:Y:S05]  /*3010*/  BSYNC B1 ;  /* 0x0000000000017941 */ /* 0x000fea0003800000 */
.L_x_66:
        /* <DEDUP_REMOVED lines=9> */
.L_x_69:
[----:B------:R-:W-:Y:S05]  /*30b0*/  BSYNC B1 ;  /* 0x0000000000017941 */ /* 0x000fea0003800000 */
.L_x_68:
        /* <DEDUP_REMOVED lines=9> */
.L_x_71:
[----:B------:R-:W-:Y:S05]  /*3150*/  BSYNC B1 ;  /* 0x0000000000017941 */ /* 0x000fea0003800000 */
.L_x_70:
        /* <DEDUP_REMOVED lines=10> */
.L_x_73:
[----:B------:R-:W-:Y:S05]  /*3200*/  BSYNC B1 ;  /* 0x0000000000017941 */ /* 0x000fea0003800000 */
.L_x_72:
        /* <DEDUP_REMOVED lines=10> */
.L_x_75:
[----:B------:R-:W-:Y:S05]  /*32b0*/  BSYNC B1 ;  /* 0x0000000000017941 */ /* 0x000fea0003800000 */
.L_x_74:
        /* <DEDUP_REMOVED lines=9> */
.L_x_77:
[----:B------:R-:W-:Y:S05]  /*3350*/  BSYNC B1 ;  /* 0x0000000000017941 */ /* 0x000fea0003800000 */
.L_x_76:
        /* <DEDUP_REMOVED lines=9> */
.L_x_79:
[----:B------:R-:W-:Y:S05]  /*33f0*/  BSYNC B1 ;  /* 0x0000000000017941 */ /* 0x000fea0003800000 */
.L_x_78:
        /* <DEDUP_REMOVED lines=10> */
.L_x_81:
[----:B------:R-:W-:Y:S05]  /*34a0*/  BSYNC B1 ;  /* 0x0000000000017941 */ /* 0x000fea0003800000 */
.L_x_80:
        /* <DEDUP_REMOVED lines=10> */
.L_x_83:
[----:B------:R-:W-:Y:S05]  /*3550*/  BSYNC B1 ;  /* 0x0000000000017941 */ /* 0x000fea0003800000 */
.L_x_82:
        /* <DEDUP_REMOVED lines=9> */
.L_x_85:
[----:B------:R-:W-:Y:S05]  /*35f0*/  BSYNC B1 ;  /* 0x0000000000017941 */ /* 0x000fea0003800000 */
.L_x_84:
        /* <DEDUP_REMOVED lines=9> */
.L_x_87:
[----:B------:R-:W-:Y:S05]  /*3690*/  BSYNC B1 ;  /* 0x0000000000017941 */ /* 0x000fea0003800000 */
.L_x_86:
        /* <DEDUP_REMOVED lines=10> */
.L_x_89:
[----:B------:R-:W-:Y:S05]  /*3740*/  BSYNC B1 ;  /* 0x0000000000017941 */ /* 0x000fea0003800000 */
.L_x_88:
        /* <DEDUP_REMOVED lines=10> */
.L_x_91:
[----:B------:R-:W-:Y:S05]  /*37f0*/  BSYNC B1 ;  /* 0x0000000000017941 */ /* 0x000fea0003800000 */
.L_x_90:
        /* <DEDUP_REMOVED lines=9> */
.L_x_93:
[----:B------:R-:W-:Y:S05]  /*3890*/  BSYNC B1 ;  /* 0x0000000000017941 */ /* 0x000fea0003800000 */
.L_x_92:
        /* <DEDUP_REMOVED lines=9> */
.L_x_95:
[----:B------:R-:W-:Y:S05]  /*3930*/  BSYNC B1 ;  /* 0x0000000000017941 */ /* 0x000fea0003800000 */
.L_x_94:
        /* <DEDUP_REMOVED lines=10> */
.L_x_97:
[----:B------:R-:W-:Y:S05]  /*39e0*/  BSYNC B1 ;  /* 0x0000000000017941 */ /* 0x000fea0003800000 */
.L_x_96:
        /* <DEDUP_REMOVED lines=10> */
.L_x_99:
[----:B------:R-:W-:Y:S05]  /*3a90*/  BSYNC B1 ;  /* 0x0000000000017941 */ /* 0x000fea0003800000 */
.L_x_98:
        /* <DEDUP_REMOVED lines=9> */
.L_x_101:
[----:B------:R-:W-:Y:S05]  /*3b30*/  BSYNC B1 ;  /* 0x0000000000017941 */ /* 0x000fea0003800000 */
.L_x_100:
        /* <DEDUP_REMOVED lines=9> */
.L_x_103:
[----:B------:R-:W-:Y:S05]  /*3bd0*/  BSYNC B1 ;  /* 0x0000000000017941 */ /* 0x000fea0003800000 */
.L_x_102:
        /* <DEDUP_REMOVED lines=10> */
.L_x_105:
[----:B------:R-:W-:Y:S05]  /*3c80*/  BSYNC B1 ;  /* 0x0000000000017941 */ /* 0x000fea0003800000 */
.L_x_104:
        /* <DEDUP_REMOVED lines=10> */
.L_x_107:
[----:B------:R-:W-:Y:S05]  /*3d30*/  BSYNC B1 ;  /* 0x0000000000017941 */ /* 0x000fea0003800000 */
.L_x_106:
        /* <DEDUP_REMOVED lines=9> */
.L_x_109:
[----:B------:R-:W-:Y:S05]  /*3dd0*/  BSYNC B1 ;  /* 0x0000000000017941 */ /* 0x000fea0003800000 */
.L_x_108:
        /* <DEDUP_REMOVED lines=9> */
.L_x_111:
[----:B------:R-:W-:Y:S05]  /*3e70*/  BSYNC B1 ;  /* 0x0000000000017941 */ /* 0x000fea0003800000 */
.L_x_110:
        /* <DEDUP_REMOVED lines=10> */
.L_x_113:
[----:B------:R-:W-:Y:S05]  /*3f20*/  BSYNC B1 ;  /* 0x0000000000017941 */ /* 0x000fea0003800000 */
.L_x_112:
        /* <DEDUP_REMOVED lines=10> */
.L_x_115:
[----:B------:R-:W-:Y:S05]  /*3fd0*/  BSYNC B1 ;  /* 0x0000000000017941 */ /* 0x000fea0003800000 */
.L_x_114:
        /* <DEDUP_REMOVED lines=9> */
.L_x_117:
[----:B------:R-:W-:Y:S05]  /*4070*/  BSYNC B1 ;  /* 0x0000000000017941 */ /* 0x000fea0003800000 */
.L_x_116:
        /* <DEDUP_REMOVED lines=9> */
.L_x_119:
[----:B------:R-:W-:Y:S05]  /*4110*/  BSYNC B1 ;  /* 0x0000000000017941 */ /* 0x000fea0003800000 */
.L_x_118:
        /* <DEDUP_REMOVED lines=10> */
.L_x_121:
[----:B------:R-:W-:Y:S05]  /*41c0*/  BSYNC B1 ;  /* 0x0000000000017941 */ /* 0x000fea0003800000 */
.L_x_120:
        /* <DEDUP_REMOVED lines=10> */
.L_x_123:
[----:B------:R-:W-:Y:S05]  /*4270*/  BSYNC B1 ;  /* 0x0000000000017941 */ /* 0x000fea0003800000 */
.L_x_122:
        /* <DEDUP_REMOVED lines=9> */
.L_x_125:
[----:B------:R-:W-:Y:S05]  /*4310*/  BSYNC B1 ;  /* 0x0000000000017941 */ /* 0x000fea0003800000 */
.L_x_124:
        /* <DEDUP_REMOVED lines=9> */
.L_x_127:
[----:B------:R-:W-:Y:S05]  /*43b0*/  BSYNC B1 ;  /* 0x0000000000017941 */ /* 0x000fea0003800000 */
.L_x_126:
        /* <DEDUP_REMOVED lines=10> */
.L_x_129:
[----:B------:R-:W-:Y:S05]  /*4460*/  BSYNC B1 ;  /* 0x0000000000017941 */ /* 0x000fea0003800000 */
.L_x_128:
        /* <DEDUP_REMOVED lines=10> */
.L_x_131:
[----:B------:R-:W-:Y:S05]  /*4510*/  BSYNC B1 ;  /* 0x0000000000017941 */ /* 0x000fea0003800000 */
.L_x_130:
        /* <DEDUP_REMOVED lines=9> */
.L_x_133:
[----:B------:R-:W-:Y:S05]  /*45b0*/  BSYNC B1 ;  /* 0x0000000000017941 */ /* 0x000fea0003800000 */
.L_x_132:
        /* <DEDUP_REMOVED lines=9> */
.L_x_135:
[----:B------:R-:W-:Y:S05]  /*4650*/  BSYNC B1 ;  /* 0x0000000000017941 */ /* 0x000fea0003800000 */
.L_x_134:
        /* <DEDUP_REMOVED lines=10> */
.L_x_137:
[----:B------:R-:W-:Y:S05]  /*4700*/  BSYNC B1 ;  /* 0x0000000000017941 */ /* 0x000fea0003800000 */
.L_x_136:
        /* <DEDUP_REMOVED lines=10> */
.L_x_139:
[----:B------:R-:W-:Y:S05]  /*47b0*/  BSYNC B1 ;  /* 0x0000000000017941 */ /* 0x000fea0003800000 */
.L_x_138:
        /* <DEDUP_REMOVED lines=9> */
.L_x_141:
[----:B------:R-:W-:Y:S05]  /*4850*/  BSYNC B1 ;  /* 0x0000000000017941 */ /* 0x000fea0003800000 */
.L_x_140:
        /* <DEDUP_REMOVED lines=9> */
.L_x_143:
[----:B------:R-:W-:Y:S05]  /*48f0*/  BSYNC B1 ;  /* 0x0000000000017941 */ /* 0x000fea0003800000 */
.L_x_142:
        /* <DEDUP_REMOVED lines=10> */
.L_x_145:
[----:B------:R-:W-:Y:S05]  /*49a0*/  BSYNC B1 ;  /* 0x0000000000017941 */ /* 0x000fea0003800000 */
.L_x_144:
        /* <DEDUP_REMOVED lines=10> */
.L_x_147:
[----:B------:R-:W-:Y:S05]  /*4a50*/  BSYNC B1 ;  /* 0x0000000000017941 */ /* 0x000fea0003800000 */
.L_x_146:
        /* <DEDUP_REMOVED lines=9> */
.L_x_149:
[----:B------:R-:W-:Y:S05]  /*4af0*/  BSYNC B1 ;  /* 0x0000000000017941 */ /* 0x000fea0003800000 */
.L_x_148:
        /* <DEDUP_REMOVED lines=9> */
.L_x_151:
[----:B------:R-:W-:Y:S05]  /*4b90*/  BSYNC B1 ;  /* 0x0000000000017941 */ /* 0x000fea0003800000 */
.L_x_150:
        /* <DEDUP_REMOVED lines=10> */
.L_x_153:
[----:B------:R-:W-:Y:S05]  /*4c40*/  BSYNC B1 ;  /* 0x0000000000017941 */ /* 0x000fea0003800000 */
.L_x_152:
[----:B0----5:R-:W-:Y:S01]  /*4c50*/  HADD2.F32 R14, -RZ, R24.H0_H0 ;  /* 0x20000018ff0e7230 */ /* 0x021fe20000004100 */
[----:B------:R-:W-:Y:S01]  /*4c60*/  ISETP.GT.AND P1, PT, R4, 0x79, PT ;  /* 0x000000790400780c */ /* 0x000fe20003f24270 */
[----:B------:R-:W-:Y:S01]  /*4c70*/  @P2 IMAD.MOV.U32 R4, RZ, RZ, R10 ;  /* 0x000000ffff042224 */ /* 0x000fe200078e000a */
[----:B------:R-:W-:Y:S02]  /*4c80*/  BSSY B1, `(.L_x_154) ;  /* 0x000000a000017945 */ /* 0x000fe40003800000 */
[----:B------:R-:W-:Y:S01]  /*4c90*/  FMUL R5, R14, R89 ;  /* 0x000000590e057220 */ /* 0x000fe20000400000 */
[----:B------:R-:W-:-:S03]  /*4ca0*/  ISETP.GT.AND P3, PT, R3, RZ, P1 ;  /* 0x000000ff0300720c */ /* 0x000fc60000f64270 */
[----:B------:R-:W-:-:S05]  /*4cb0*/  FFMA R5, R84, R88, R5 ;  /* 0x0000005854057223 */ /* 0x000fca0000000005 */
[----:B------:R-:W-:-:S04]  /*4cc0*/  F2FP.F16.F32.PACK_AB R5, RZ, R5 ;  /* 0x00000005ff05723e */ /* 0x000fc800000000ff */
[----:B------:R-:W-:Y:S01]  /*4cd0*/  PRMT R14, R5, 0x7610, R14 ;  /* 0x00007610050e7816 */ /* 0x000fe2000000000e */
[----:B------:R-:W-:-:S05]  /*4ce0*/  @P2 IMAD.MOV.U32 R5, RZ, RZ, R11 ;  /* 0x000000ffff052224 */ /* 0x000fca00078e000b */
[----:B------:R0:W-:Y:S01]  /*4cf0*/  @P2 STG.E.U16 desc[UR38][R4.64+0xf0], R14 ;  /* 0x0000f00e04002986 */ /* 0x0001e2000c101526 */
[----:B------:R-:W-:Y:S05]  /*4d00*/  @!P3 BRA `(.L_x_155) ;  /* 0x000000000004b947 */ /* 0x000fea0003800000 */
[----:B------:R0:W5:Y:S02]  /*4d10*/  LDG.E.LTC128B.U16 R24, desc[UR38][R6.64+0xf2] ;  /* 0x0000f22606187981 */ /* 0x000164000c1e1520 */
.L_x_155:
[----:B------:R-:W-:Y:S05]  /*4d20*/  BSYNC B1 ;  /* 0x0000000000017941 */ /* 0x000fea0003800000 */
.L_x_154:
        /* <DEDUP_REMOVED lines=9> */
.L_x_157:
[----:B------:R-:W-:Y:S05]  /*4dc0*/  BSYNC B1 ;  /* 0x0000000000017941 */ /* 0x000fea0003800000 */
.L_x_156:
[----:B0----5:R-:W-:Y:S01]  /*4dd0*/  HADD2.F32 R4, -RZ, R24.H0_H0 ;  /* 0x20000018ff047230 */ /* 0x021fe20000004100 */
[----:B------:R-:W-:Y:S01]  /*4de0*/  ISETP.GT.AND P1, PT, R3, 0x8, P1 ;  /* 0x000000080300780c */ /* 0x000fe20000f24270 */
[----:B------:R-:W-:Y:S03]  /*4df0*/  BSSY B1, `(.L_x_158) ;  /* 0x000000a000017945 */ /* 0x000fe60003800000 */
[----:B------:R-:W-:Y:S01]  /*4e00*/  FMUL R5, R4, R89 ;  /* 0x0000005904057220 */ /* 0x000fe20000400000 */
[----:B------:R-:W-:-:S03]  /*4e10*/  @P0 IMAD.MOV.U32 R4, RZ, RZ, R12 ;  /* 0x000000ffff040224 */ /* 0x000fc600078e000c */
[----:B------:R-:W-:-:S05]  /*4e20*/  FFMA R5, R86, R88, R5 ;  /* 0x0000005856057223 */ /* 0x000fca0000000005 */
[----:B------:R-:W-:-:S04]  /*4e30*/  F2FP.F16.F32.PACK_AB R5, RZ, R5 ;  /* 0x00000005ff05723e */ /* 0x000fc800000000ff */
[----:B-1-34-:R-:W-:Y:S01]  /*4e40*/  PRMT R6, R5, 0x7610, R6 ;  /* 0x0000761005067816 */ /* 0x01afe20000000006 */
[----:B------:R-:W-:-:S05]  /*4e50*/  @P0 IMAD.MOV.U32 R5, RZ, RZ, R13 ;  /* 0x000000ffff050224 */ /* 0x000fca00078e000d */
[----:B------:R0:W-:Y:S01]  /*4e60*/  @P0 STG.E.U16 desc[UR38][R4.64+0xf0], R6 ;  /* 0x0000f00604000986 */ /* 0x0001e2000c101526 */
[----:B------:R-:W-:Y:S05]  /*4e70*/  @!P1 BRA `(.L_x_159) ;  /* 0x0000000000049947 */ /* 0x000fea0003800000 */
[----:B------:R1:W5:Y:S02]  /*4e80*/  LDG.E.LTC128B.U16 R24, desc[UR38][R8.64+0xf2] ;  /* 0x0000f22608187981 */ /* 0x000364000c1e1520 */
.L_x_159:
[----:B------:R-:W-:Y:S05]  /*4e90*/  BSYNC B1 ;  /* 0x0000000000017941 */ /* 0x000fea0003800000 */
.L_x_158:
[----:B------:R-:W-:Y:S05]  /*4ea0*/  @!P1 BRA `(.L_x_160) ;  /* 0x0000001000d09947 */ /* 0x000fea0003800000 */
[----:B-----5:R-:W-:-:S05]  /*4eb0*/  HADD2.F32 R24, -RZ, R24.H0_H0 ;  /* 0x20000018ff187230 */ /* 0x020fca0000004100 */
[----:B------:R-:W-:-:S04]  /*4ec0*/  FMUL R24, R24, R89 ;  /* 0x0000005918187220 */ /* 0x000fc80000400000 */
[----:B------:R-:W-:-:S05]  /*4ed0*/  FFMA R24, R87, R88, R24 ;  /* 0x0000005857187223 */ /* 0x000fca0000000018 */
[----:B------:R-:W-:-:S05]  /*4ee0*/  F2FP.F16.F32.PACK_AB R24, RZ, R24 ;  /* 0x00000018ff18723e */ /* 0x000fca00000000ff */
[----:B------:R3:W-:Y:S01]  /*4ef0*/  STG.E.U16 desc[UR38][R12.64+0xf2], R24 ;  /* 0x0000f2180c007986 */ /* 0x0007e2000c101526 */
[----:B------:R-:W-:Y:S05]  /*4f00*/  BRA `(.L_x_160) ;  /* 0x0000001000b87947 */ /* 0x000fea0003800000 */
.L_x_35:
[----:B------:R-:W-:Y:S01]  /*4f10*/  ISETP.GT.AND P2, PT, R4, 0x1, PT ;  /* 0x000000010400780c */ /* 0x000fe20003f44270 */
[----:B------:R-:W-:Y:S01]  /*4f20*/  ULDC.64 UR4, c[0x0][0x5c0] ;  /* 0x0001700000047ab9 */ /* 0x000fe20000000a00 */
[-C--:B------:R-:W-:Y:S01]  /*4f30*/  FMUL R24, R24, R88.reuse ;  /* 0x0000005818187220 */ /* 0x080fe20000400000 */
[-C--:B------:R-:W-:Y:S01]  /*4f40*/  FMUL R25, R25, R88.reuse ;  /* 0x0000005819197220 */ /* 0x080fe20000400000 */
[----:B------:R-:W-:Y:S01]  /*4f50*/  ISETP.GT.AND P1, PT, R3, RZ, P2 ;  /* 0x000000ff0300720c */ /* 0x000fe20001724270 */
[-C--:B------:R-:W-:Y:S01]  /*4f60*/  FMUL R26, R26, R88.reuse ;  /* 0x000000581a1a7220 */ /* 0x080fe20000400000 */
[----:B------:R-:W-:Y:S01]  /*4f70*/  LEA R6, P4, R104, UR4, 0x1 ;  /* 0x0000000468067c11 */ /* 0x000fe2000f8808ff */
[----:B------:R-:W-:Y:S01]  /*4f80*/  FMUL R27, R27, R88 ;  /* 0x000000581b1b7220 */ /* 0x000fe20000400000 */
[----:B------:R-:W-:Y:S01]  /*4f90*/  F2FP.F16.F32.PACK_AB R24, RZ, R24 ;  /* 0x00000018ff18723e */ /* 0x000fe200000000ff */
[-C--:B------:R-:W-:Y:S01]  /*4fa0*/  FMUL R28, R28, R88.reuse ;  /* 0x000000581c1c7220 */ /* 0x080fe20000400000 */
[----:B------:R-:W-:Y:S01]  /*4fb0*/  LEA.HI.X R7, R104, UR5, R115, 0x1, P4 ;  /* 0x0000000568077c11 */ /* 0x000fe2000a0f0c73 */
[-C--:B------:R-:W-:Y:S01]  /*4fc0*/  FMUL R29, R29, R88.reuse ;  /* 0x000000581d1d7220 */ /* 0x080fe20000400000 */
[----:B------:R-:W-:Y:S01]  /*4fd0*/  F2FP.F16.F32.PACK_AB R25, RZ, R25 ;  /* 0x00000019ff19723e */ /* 0x000fe200000000ff */
[-C--:B------:R-:W-:Y:S01]  /*4fe0*/  FMUL R30, R30, R88.reuse ;  /* 0x000000581e1e7220 */ /* 0x080fe20000400000 */
[----:B------:R-:W-:Y:S01]  /*4ff0*/  ISETP.GT.AND P2, PT, R3, 0x8, P2 ;  /* 0x000000080300780c */ /* 0x000fe20001744270 */
[----:B------:R-:W-:Y:S01]  /*5000*/  @P3 STG.E.U16 desc[UR38][R6.64], R24 ;  /* 0x0000001806003986 */ /* 0x000fe2000c101526 */
[C---:B------:R-:W-:Y:S01]  /*5010*/  SHF.L.U64.HI R5, R90.reuse, 0x1, R91 ;  /* 0x000000015a057819 */ /* 0x040fe2000001025b */
[----:B------:R-:W-:Y:S01]  /*5020*/  FMUL R31, R31, R88 ;  /* 0x000000581f1f7220 */ /* 0x000fe20000400000 */
[----:B------:R-:W-:Y:S01]  /*5030*/  LEA R8, P3, R90, R6, 0x1 ;  /* 0x000000065a087211 */ /* 0x000fe200078608ff */
[----:B------:R-:W-:Y:S01]  /*5040*/  @P1 STG.E.U16 desc[UR38][R6.64+0x2], R25 ;  /* 0x0000021906001986 */ /* 0x000fe2000c101526 */
[----:B------:R-:W-:Y:S01]  /*5050*/  ISETP.GT.AND P1, PT, R3, 0x8, P0 ;  /* 0x000000080300780c */ /* 0x000fe20000724270 */
[----:B------:R-:W-:Y:S01]  /*5060*/  FMUL R32, R32, R88 ;  /* 0x0000005820207220 */ /* 0x000fe20000400000 */
[----:B------:R-:W-:Y:S01]  /*5070*/  F2FP.F16.F32.PACK_AB R26, RZ, R26 ;  /* 0x0000001aff1a723e */ /* 0x000fe200000000ff */
[----:B------:R-:W-:Y:S01]  /*5080*/  IMAD.X R9, R5, 0x1, R7, P3 ;  /* 0x0000000105097824 */ /* 0x000fe200018e0607 */
[----:B------:R-:W-:Y:S01]  /*5090*/  F2FP.F16.F32.PACK_AB R27, RZ, R27 ;  /* 0x0000001bff1b723e */ /* 0x000fe200000000ff */
[-C--:B------:R-:W-:Y:S01]  /*50a0*/  FMUL R33, R33, R88.reuse ;  /* 0x0000005821217220 */ /* 0x080fe20000400000 */
[----:B------:R-:W-:Y:S01]  /*50b0*/  ISETP.GT.AND P0, PT, R4, 0x8, PT ;  /* 0x000000080400780c */ /* 0x000fe20003f04270 */
[----:B------:R-:W-:Y:S01]  /*50c0*/  FMUL R34, R34, R88 ;  /* 0x0000005822227220 */ /* 0x000fe20000400000 */
[----:B------:R-:W-:Y:S01]  /*50d0*/  F2FP.F16.F32.PACK_AB R28, RZ, R28 ;  /* 0x0000001cff1c723e */ /* 0x000fe200000000ff */
[-C--:B------:R-:W-:Y:S01]  /*50e0*/  FMUL R35, R35, R88.reuse ;  /* 0x0000005823237220 */ /* 0x080fe20000400000 */
[C---:B------:R-:W-:Y:S01]  /*50f0*/  ISETP.GT.AND P4, PT, R3.reuse, RZ, P0 ;  /* 0x000000ff0300720c */ /* 0x040fe20000784270 */
[-C--:B------:R-:W-:Y:S01]  /*5100*/  FMUL R36, R36, R88.reuse ;  /* 0x0000005824247220 */ /* 0x080fe20000400000 */
[----:B------:R-:W-:Y:S01]  /*5110*/  F2FP.F16.F32.PACK_AB R29, RZ, R29 ;  /* 0x0000001dff1d723e */ /* 0x000fe200000000ff */
[----:B------:R-:W-:Y:S01]  /*5120*/  @P1 STG.E.U16 desc[UR38][R8.64], R26 ;  /* 0x0000001a08001986 */ /* 0x000fe2000c101526 */
[----:B------:R-:W-:Y:S01]  /*5130*/  ISETP.GT.AND P1, PT, R3, 0x8, P0 ;  /* 0x000000080300780c */ /* 0x000fe20000724270 */
[----:B------:R-:W-:Y:S01]  /*5140*/  FMUL R37, R37, R88 ;  /* 0x0000005825257220 */ /* 0x000fe20000400000 */
[----:B------:R-:W-:Y:S01]  /*5150*/  F2FP.F16.F32.PACK_AB R30, RZ, R30 ;  /* 0x0000001eff1e723e */ /* 0x000fe200000000ff */
[----:B------:R-:W-:Y:S01]  /*5160*/  @P2 STG.E.U16 desc[UR38][R8.64+0x2], R27 ;  /* 0x0000021b08002986 */ /* 0x000fe2000c101526 */
[----:B------:R-:W-:Y:S01]  /*5170*/  ISETP.GT.AND P2, PT, R4, 0x9, PT ;  /* 0x000000090400780c */ /* 0x000fe20003f44270 */
[-C--:B------:R-:W-:Y:S01]  /*5180*/  FMUL R38, R38, R88.reuse ;  /* 0x0000005826267220 */ /* 0x080fe20000400000 */
[----:B------:R-:W-:Y:S01]  /*5190*/  F2FP.F16.F32.PACK_AB R31, RZ, R31 ;  /* 0x0000001fff1f723e */ /* 0x000fe200000000ff */
[-C--:B------:R-:W-:Y:S01]  /*51a0*/  FMUL R39, R39, R88.reuse ;  /* 0x0000005827277220 */ /* 0x080fe20000400000 */
[C---:B------:R-:W-:Y:S01]  /*51b0*/  ISETP.GT.AND P3, PT, R3.reuse, RZ, P2 ;  /* 0x000000ff0300720c */ /* 0x040fe20001764270 */
[----:B------:R-:W-:Y:S01]  /*51c0*/  @P4 STG.E.U16 desc[UR38][R6.64+0x10], R28 ;  /* 0x0000101c06004986 */ /* 0x000fe2000c101526 */
[----:B------:R-:W-:Y:S01]  /*51d0*/  ISETP.GT.AND P2, PT, R3, 0x8, P2 ;  /* 0x000000080300780c */ /* 0x000fe20001744270 */
[-C--:B------:R-:W-:Y:S01]  /*51e0*/  FMUL R40, R40, R88.reuse ;  /* 0x0000005828287220 */ /* 0x080fe20000400000 */
[----:B------:R-:W-:Y:S01]  /*51f0*/  ISETP.GT.AND P0, PT, R4, 0x10, PT ;  /* 0x000000100400780c */ /* 0x000fe20003f04270 */
[----:B------:R-:W-:Y:S01]  /*5200*/  FMUL R41, R41, R88 ;  /* 0x0000005829297220 */ /* 0x000fe20000400000 */
[----:B------:R-:W-:Y:S01]  /*5210*/  F2FP.F16.F32.PACK_AB R32, RZ, R32 ;  /* 0x00000020ff20723e */ /* 0x000fe200000000ff */
[-C--:B------:R-:W-:Y:S01]  /*5220*/  FMUL R42, R42, R88.reuse ;  /* 0x000000582a2a7220 */ /* 0x080fe20000400000 */
[----:B------:R-:W-:Y:S01]  /*5230*/  ISETP.GT.AND P4, PT, R3, RZ, P0 ;  /* 0x000000ff0300720c */ /* 0x000fe20000784270 */
[-C--:B------:R-:W-:Y:S01]  /*5240*/  FMUL R43, R43, R88.reuse ;  /* 0x000000582b2b7220 */ /* 0x080fe20000400000 */
[----:B------:R-:W-:Y:S01]  /*5250*/  F2FP.F16.F32.PACK_AB R33, RZ, R33 ;  /* 0x00000021ff21723e */ /* 0x000fe200000000ff */
[----:B------:R-:W-:Y:S01]  /*5260*/  FMUL R44, R44, R88 ;  /* 0x000000582c2c7220 */ /* 0x000fe20000400000 */
[----:B------:R-:W-:Y:S01]  /*5270*/  F2FP.F16.F32.PACK_AB R34, RZ, R34 ;  /* 0x00000022ff22723e */ /* 0x000fe200000000ff */
[----:B------:R-:W-:Y:S01]  /*5280*/  @P3 STG.E.U16 desc[UR38][R6.64+0x12], R29 ;  /* 0x0000121d06003986 */ /* 0x000fe2000c101526 */
[----:B------:R-:W-:Y:S01]  /*5290*/  ISETP.GT.AND P3, PT, R4, 0x11, PT ;  /* 0x000000110400780c */ /* 0x000fe20003f64270 */
[-C--:B------:R-:W-:Y:S01]  /*52a0*/  FMUL R45, R45, R88.reuse ;  /* 0x000000582d2d7220 */ /* 0x080fe20000400000 */
[----:B------:R-:W-:Y:S01]  /*52b0*/  F2FP.F16.F32.PACK_AB R35, RZ, R35 ;  /* 0x00000023ff23723e */ /* 0x000fe200000000ff */
[----:B------:R-:W-:Y:S01]  /*52c0*/  @P1 STG.E.U16 desc[UR38][R8.64+0x10], R30 ;  /* 0x0000101e08001986 */ /* 0x000fe2000c101526 */
[C---:B------:R-:W-:Y:S01]  /*52d0*/  ISETP.GT.AND P1, PT, R3.reuse, 0x8, P0 ;  /* 0x000000080300780c */ /* 0x040fe20000724270 */
[-C--:B------:R-:W-:Y:S01]  /*52e0*/  FMUL R46, R46, R88.reuse ;  /* 0x000000582e2e7220 */ /* 0x080fe20000400000 */
[----:B------:R-:W-:Y:S01]  /*52f0*/  ISETP.GT.AND P0, PT, R4, 0x18, PT ;  /* 0x000000180400780c */ /* 0x000fe20003f04270 */
[----:B------:R-:W-:Y:S01]  /*5300*/  @P2 STG.E.U16 desc[UR38][R8.64+0x12], R31 ;  /* 0x0000121f08002986 */ /* 0x000fe2000c101526 */
[----:B------:R-:W-:Y:S01]  /*5310*/  ISETP.GT.AND P2, PT, R3, RZ, P3 ;  /* 0x000000ff0300720c */ /* 0x000fe20001f44270 */
[-C--:B------:R-:W-:Y:S01]  /*5320*/  FMUL R47, R47, R88.reuse ;  /* 0x000000582f2f7220 */ /* 0x080fe20000400000 */
[C---:B------:R-:W-:Y:S01]  /*5330*/  ISETP.GT.AND P3, PT, R3.reuse, 0x8, P3 ;  /* 0x000000080300780c */ /* 0x040fe20001f64270 */
[----:B------:R-:W-:Y:S01]  /*5340*/  @P4 STG.E.U16 desc[UR38][R6.64+0x20], R32 ;  /* 0x0000202006004986 */ /* 0x000fe2000c101526 */
[----:B------:R-:W-:Y:S01]  /*5350*/  ISETP.GT.AND P4, PT, R3, RZ, P0 ;  /* 0x000000ff0300720c */ /* 0x000fe20000784270 */
[----:B------:R-:W-:Y:S01]  /*5360*/  FMUL R48, R48, R88 ;  /* 0x0000005830307220 */ /* 0x000fe20000400000 */
[----:B------:R-:W-:Y:S01]  /*5370*/  F2FP.F16.F32.PACK_AB R36, RZ, R36 ;  /* 0x00000024ff24723e */ /* 0x000fe200000000ff */
[-C--:B------:R-:W-:Y:S01]  /*5380*/  FMUL R49, R49, R88.reuse ;  /* 0x0000005831317220 */ /* 0x080fe20000400000 */
[----:B------:R-:W-:Y:S01]  /*5390*/  F2FP.F16.F32.PACK_AB R37, RZ, R37 ;  /* 0x00000025ff25723e */ /* 0x000fe200000000ff */
[----:B------:R-:W-:Y:S01]  /*53a0*/  FMUL R50, R50, R88 ;  /* 0x0000005832327220 */ /* 0x000fe20000400000 */
[----:B------:R-:W-:Y:S01]  /*53b0*/  F2FP.F16.F32.PACK_AB R38, RZ, R38 ;  /* 0x00000026ff26723e */ /* 0x000fe200000000ff */
[----:B------:R-:W-:Y:S01]  /*53c0*/  FMUL R51, R51, R88 ;  /* 0x0000005833337220 */ /* 0x000fe20000400000 */
[----:B------:R-:W-:Y:S01]  /*53d0*/  F2FP.F16.F32.PACK_AB R39, RZ, R39 ;  /* 0x00000027ff27723e */ /* 0x000fe200000000ff */
[----:B------:R-:W-:Y:S01]  /*53e0*/  @P2 STG.E.U16 desc[UR38][R6.64+0x22], R33 ;  /* 0x0000222106002986 */ /* 0x000fe2000c101526 */
[----:B------:R-:W-:Y:S01]  /*53f0*/  F2FP.F16.F32.PACK_AB R40, RZ, R40 ;  /* 0x00000028ff28723e */ /* 0x000fe200000000ff */
[-C--:B------:R-:W-:Y:S01]  /*5400*/  FMUL R52, R52, R88.reuse ;  /* 0x0000005834347220 */ /* 0x080fe20000400000 */
[----:B------:R-:W-:Y:S01]  /*5410*/  F2FP.F16.F32.PACK_AB R41, RZ, R41 ;  /* 0x00000029ff29723e */ /* 0x000fe200000000ff */
[----:B------:R-:W-:Y:S01]  /*5420*/  @P1 STG.E.U16 desc[UR38][R8.64+0x20], R34 ;  /* 0x0000202208001986 */ /* 0x000fe2000c101526 */
[----:B------:R-:W-:Y:S01]  /*5430*/  ISETP.GT.AND P1, PT, R3, 0x8, P0 ;  /* 0x000000080300780c */ /* 0x000fe20000724270 */
[-C--:B------:R-:W-:Y:S01]  /*5440*/  FMUL R53, R53, R88.reuse ;  /* 0x0000005835357220 */ /* 0x080fe20000400000 */
[C---:B------:R-:W-:Y:S01]  /*5450*/  ISETP.GT.AND P0, PT, R4.reuse, 0x20, PT ;  /* 0x000000200400780c */ /* 0x040fe20003f04270 */
[----:B------:R-:W-:Y:S01]  /*5460*/  @P3 STG.E.U16 desc[UR38][R8.64+0x22], R35 ;  /* 0x0000222308003986 */ /* 0x000fe2000c101526 */
[----:B------:R-:W-:Y:S01]  /*5470*/  ISETP.GT.AND P3, PT, R4, 0x19, PT ;  /* 0x000000190400780c */ /* 0x000fe20003f64270 */
[----:B------:R-:W-:Y:S01]  /*5480*/  FMUL R54, R54, R88 ;  /* 0x0000005836367220 */ /* 0x000fe20000400000 */
[----:B------:R-:W-:Y:S01]  /*5490*/  F2FP.F16.F32.PACK_AB R42, RZ, R42 ;  /* 0x0000002aff2a723e */ /* 0x000fe200000000ff */
[----:B------:R-:W-:Y:S01]  /*54a0*/  @P4 STG.E.U16 desc[UR38][R6.64+0x30], R36 ;  /* 0x0000302406004986 */ /* 0x000fe2000c101526 */
[----:B------:R-:W-:Y:S01]  /*54b0*/  ISETP.GT.AND P2, PT, R3, RZ, P3 ;  /* 0x000000ff0300720c */ /* 0x000fe20001f44270 */
[-C--:B------:R-:W-:Y:S01]  /*54c0*/  FMUL R55, R55, R88.reuse ;  /* 0x0000005837377220 */ /* 0x080fe20000400000 */
[C---:B------:R-:W-:Y:S01]  /*54d0*/  ISETP.GT.AND P3, PT, R3.reuse, 0x8, P3 ;  /* 0x000000080300780c */ /* 0x040fe20001f64270 */
[-C--:B------:R-:W-:Y:S01]  /*54e0*/  FMUL R56, R56, R88.reuse ;  /* 0x0000005838387220 */ /* 0x080fe20000400000 */
[----:B------:R-:W-:Y:S01]  /*54f0*/  ISETP.GT.AND P4, PT, R3, RZ, P0 ;  /* 0x000000ff0300720c */ /* 0x000fe20000784270 */
[-C--:B------:R-:W-:Y:S01]  /*5500*/  FMUL R57, R57, R88.reuse ;  /* 0x0000005839397220 */ /* 0x080fe20000400000 */
[----:B------:R-:W-:Y:S01]  /*5510*/  F2FP.F16.F32.PACK_AB R43, RZ, R43 ;  /* 0x0000002bff2b723e */ /* 0x000fe200000000ff */
[----:B------:R-:W-:Y:S01]  /*5520*/  FMUL R58, R58, R88 ;  /* 0x000000583a3a7220 */ /* 0x000fe20000400000 */
[----:B------:R-:W-:Y:S01]  /*5530*/  F2FP.F16.F32.PACK_AB R44, RZ, R44 ;  /* 0x0000002cff2c723e */ /* 0x000fe200000000ff */
[-C--:B------:R-:W-:Y:S01]  /*5540*/  FMUL R59, R59, R88.reuse ;  /* 0x000000583b3b7220 */ /* 0x080fe20000400000 */
[----:B------:R-:W-:Y:S01]  /*5550*/  F2FP.F16.F32.PACK_AB R45, RZ, R45 ;  /* 0x0000002dff2d723e */ /* 0x000fe200000000ff */
[----:B------:R-:W-:Y:S01]  /*5560*/  FMUL R60, R60, R88 ;  /* 0x000000583c3c7220 */ /* 0x000fe20000400000 */
[----:B------:R-:W-:Y:S01]  /*5570*/  F2FP.F16.F32.PACK_AB R46, RZ, R46 ;  /* 0x0000002eff2e723e */ /* 0x000fe200000000ff */
[----:B------:R-:W-:Y:S01]  /*5580*/  @P2 STG.E.U16 desc[UR38][R6.64+0x32], R37 ;  /* 0x0000322506002986 */ /* 0x000fe2000c101526 */
[----:B------:R-:W-:Y:S01]  /*5590*/  F2FP.F16.F32.PACK_AB R47, RZ, R47 ;  /* 0x0000002fff2f723e */ /* 0x000fe200000000ff */
[----:B------:R-:W-:Y:S01]  /*55a0*/  FMUL R61, R61, R88 ;  /* 0x000000583d3d7220 */ /* 0x000fe20000400000 */
[----:B------:R-:W-:Y:S01]  /*55b0*/  F2FP.F16.F32.PACK_AB R48, RZ, R48 ;  /* 0x00000030ff30723e */ /* 0x000fe200000000ff */
[----:B------:R-:W-:Y:S01]  /*55c0*/  @P1 STG.E.U16 desc[UR38][R8.64+0x30], R38 ;  /* 0x0000302608001986 */ /* 0x000fe2000c101526 */
[----:B------:R-:W-:Y:S01]  /*55d0*/  ISETP.GT.AND P1, PT, R3, 0x8, P0 ;  /* 0x000000080300780c */ /* 0x000fe20000724270 */
[-C--:B------:R-:W-:Y:S01]  /*55e0*/  FMUL R62, R62, R88.reuse ;  /* 0x000000583e3e7220 */ /* 0x080fe20000400000 */
[C---:B------:R-:W-:Y:S01]  /*55f0*/  ISETP.GT.AND P0, PT, R4.reuse, 0x28, PT ;  /* 0x000000280400780c */ /* 0x040fe20003f04270 */
[----:B------:R-:W-:Y:S01]  /*5600*/  @P3 STG.E.U16 desc[UR38][R8.64+0x32], R39 ;  /* 0x0000322708003986 */ /* 0x000fe2000c101526 */
[----:B------:R-:W-:Y:S01]  /*5610*/  ISETP.GT.AND P3, PT, R4, 0x21, PT ;  /* 0x000000210400780c */ /* 0x000fe20003f64270 */
[-C--:B------:R-:W-:Y:S01]  /*5620*/  FMUL R63, R63, R88.reuse ;  /* 0x000000583f3f7220 */ /* 0x080fe20000400000 */
[----:B------:R-:W-:Y:S01]  /*5630*/  F2FP.F16.F32.PACK_AB R49, RZ, R49 ;  /* 0x00000031ff31723e */ /* 0x000fe200000000ff */
[----:B------:R-:W-:Y:S01]  /*5640*/  @P4 STG.E.U16 desc[UR38][R6.64+0x40], R40 ;  /* 0x0000402806004986 */ /* 0x000fe2000c101526 */
[C---:B------:R-:W-:Y:S01]  /*5650*/  ISETP.GT.AND P2, PT, R3.reuse, RZ, P3 ;  /* 0x000000ff0300720c */ /* 0x040fe20001f44270 */
[-C--:B------:R-:W-:Y:S01]  /*5660*/  FMUL R64, R64, R88.reuse ;  /* 0x0000005840407220 */ /* 0x080fe20000400000 */
[----:B------:R-:W-:Y:S01]  /*5670*/  ISETP.GT.AND P3, PT, R3, 0x8, P3 ;  /* 0x000000080300780c */ /* 0x000fe20001f64270 */
[-C--:B------:R-:W-:Y:S01]  /*5680*/  FMUL R65, R65, R88.reuse ;  /* 0x0000005841417220 */ /* 0x080fe20000400000 */
        /* <DEDUP_REMOVED lines=62> */
[----:B------:R-:W-:-:S02]  /*5a70*/  F2FP.F16.F32.PACK_AB R68, RZ, R68 ;  /* 0x00000044ff44723e */ /* 0x000fc400000000ff */
[----:B------:R-:W-:Y:S01]  /*5a80*/  F2FP.F16.F32.PACK_AB R69, RZ, R69 ;  /* 0x00000045ff45723e */ /* 0x000fe200000000ff */
[----:B------:R-:W-:Y:S01]  /*5a90*/  @P1 STG.E.U16 desc[UR38][R8.64+0x60], R50 ;  /* 0x0000603208001986 */ /* 0x000fe2000c101526 */
[C---:B------:R-:W-:Y:S02]  /*5aa0*/  ISETP.GT.AND P1, PT, R3.reuse, 0x8, P0 ;  /* 0x000000080300780c */ /* 0x040fe40000724270 */
[C---:B------:R-:W-:Y:S01]  /*5ab0*/  ISETP.GT.AND P0, PT, R4.reuse, 0x40, PT ;  /* 0x000000400400780c */ /* 0x040fe20003f04270 */
[----:B------:R-:W-:Y:S01]  /*5ac0*/  @P3 STG.E.U16 desc[UR38][R8.64+0x62], R51 ;  /* 0x0000623308003986 */ /* 0x000fe2000c101526 */
[----:B------:R-:W-:Y:S02]  /*5ad0*/  ISETP.GT.AND P3, PT, R4, 0x39, PT ;  /* 0x000000390400780c */ /* 0x000fe40003f64270 */
[----:B------:R-:W-:Y:S01]  /*5ae0*/  F2FP.F16.F32.PACK_AB R70, RZ, R70 ;  /* 0x00000046ff46723e */ /* 0x000fe200000000ff */
[----:B------:R-:W-:Y:S01]  /*5af0*/  @P4 STG.E.U16 desc[UR38][R6.64+0x70], R52 ;  /* 0x0000703406004986 */ /* 0x000fe2000c101526 */
[----:B------:R-:W-:-:S02]  /*5b00*/  ISETP.GT.AND P2, PT, R3, RZ, P3 ;  /* 0x000000ff0300720c */ /* 0x000fc40001f44270 */
[C---:B------:R-:W-:Y:S02]  /*5b10*/  ISETP.GT.AND P3, PT, R3.reuse, 0x8, P3 ;  /* 0x000000080300780c */ /* 0x040fe40001f64270 */
[----:B------:R-:W-:Y:S02]  /*5b20*/  ISETP.GT.AND P4, PT, R3, RZ, P0 ;  /* 0x000000ff0300720c */ /* 0x000fe40000784270 */
[----:B------:R-:W-:Y:S02]  /*5b30*/  F2FP.F16.F32.PACK_AB R71, RZ, R71 ;  /* 0x00000047ff47723e */ /* 0x000fe400000000ff */
[----:B------:R-:W-:Y:S02]  /*5b40*/  F2FP.F16.F32.PACK_AB R72, RZ, R72 ;  /* 0x00000048ff48723e */ /* 0x000fe400000000ff */
[----:B------:R-:W-:Y:S02]  /*5b50*/  F2FP.F16.F32.PACK_AB R73, RZ, R73 ;  /* 0x00000049ff49723e */ /* 0x000fe400000000ff */
        /* <DEDUP_REMOVED lines=33> */
[----:B------:R-:W-:-:S03]  /*5d70*/  F2FP.F16.F32.PACK_AB R87, RZ, R87 ;  /* 0x00000057ff57723e */ /* 0x000fc600000000ff */
[----:B------:R-:W-:Y:S04]  /*5d80*/  @P2 STG.E.U16 desc[UR38][R6.64+0x92], R61 ;  /* 0x0000923d06002986 */ /* 0x000fe8000c101526 */
[----:B------:R-:W-:Y:S01]  /*5d90*/  @P1 STG.E.U16 desc[UR38][R8.64+0x90], R62 ;  /* 0x0000903e08001986 */ /* 0x000fe2000c101526 */
[----:B------:R-:W-:Y:S02]  /*5da0*/  ISETP.GT.AND P1, PT, R3, 0x8, P0 ;  /* 0x000000080300780c */ /* 0x000fe40000724270 */
[C---:B------:R-:W-:Y:S01]  /*5db0*/  ISETP.GT.AND P0, PT, R4.reuse, 0x58, PT ;  /* 0x000000580400780c */ /* 0x040fe20003f04270 */
[----:B------:R-:W-:Y:S01]  /*5dc0*/  @P3 STG.E.U16 desc[UR38][R8.64+0x92], R63 ;  /* 0x0000923f08003986 */ /* 0x000fe2000c101526 */
[----:B------:R-:W-:-:S03]  /*5dd0*/  ISETP.GT.AND P3, PT, R4, 0x51, PT ;  /* 0x000000510400780c */ /* 0x000fc60003f64270 */
[----:B------:R-:W-:Y:S01]  /*5de0*/  @P4 STG.E.U16 desc[UR38][R6.64+0xa0], R64 ;  /* 0x0000a04006004986 */ /* 0x000fe2000c101526 */
[C---:B------:R-:W-:Y:S02]  /*5df0*/  ISETP.GT.AND P2, PT, R3.reuse, RZ, P3 ;  /* 0x000000ff0300720c */ /* 0x040fe40001f44270 */
[C---:B------:R-:W-:Y:S02]  /*5e00*/  ISETP.GT.AND P3, PT, R3.reuse, 0x8, P3 ;  /* 0x000000080300780c */ /* 0x040fe40001f64270 */
[----:B------:R-:W-:-:S09]  /*5e10*/  ISETP.GT.AND P4, PT, R3, RZ, P0 ;  /* 0x000000ff0300720c */ /* 0x000fd20000784270 */
        /* <DEDUP_REMOVED lines=9> */
[C---:B------:R-:W-:Y:S02]  /*5eb0*/  ISETP.GT.AND P3, PT, R3.reuse, RZ, P0 ;  /* 0x000000ff0300720c */ /* 0x040fe40000764270 */
[----:B------:R-:W-:-:S07]  /*5ec0*/  ISETP.GT.AND P0, PT, R3, 0x8, P0 ;  /* 0x000000080300780c */ /* 0x000fce0000704270 */
[----:B------:R-:W-:Y:S04]  /*5ed0*/  @P2 STG.E.U16 desc[UR38][R6.64+0xb2], R69 ;  /* 0x0000b24506002986 */ /* 0x000fe8000c101526 */
[----:B------:R-:W-:Y:S01]  /*5ee0*/  @P1 STG.E.U16 desc[UR38][R8.64+0xb0], R70 ;  /* 0x0000b04608001986 */ /* 0x000fe2000c101526 */
[----:B------:R-:W-:-:S03]  /*5ef0*/  ISETP.GT.AND P1, PT, R4, 0x68, PT ;  /* 0x000000680400780c */ /* 0x000fc60003f24270 */
        /* <DEDUP_REMOVED lines=11> */
[C---:B------:R-:W-:Y:S02]  /*5fb0*/  ISETP.GT.AND P2, PT, R3.reuse, RZ, P0 ;  /* 0x000000ff0300720c */ /* 0x040fe40000744270 */
[----:B------:R-:W-:Y:S01]  /*5fc0*/  ISETP.GT.AND P0, PT, R3, 0x8, P0 ;  /* 0x000000080300780c */ /* 0x000fe20000704270 */
[----:B------:R-:W-:Y:S01]  /*5fd0*/  @P3 STG.E.U16 desc[UR38][R6.64+0xd0], R76 ;  /* 0x0000d04c06003986 */ /* 0x000fe2000c101526 */
[----:B------:R-:W-:-:S04]  /*5fe0*/  ISETP.GT.AND P3, PT, R4, 0x70, PT ;  /* 0x000000700400780c */ /* 0x000fc80003f64270 */
[C---:B------:R-:W-:Y:S02]  /*5ff0*/  ISETP.GT.AND P4, PT, R3.reuse, RZ, P3 ;  /* 0x000000ff0300720c */ /* 0x040fe40001f84270 */
[----:B------:R-:W-:-:S03]  /*6000*/  ISETP.GT.AND P3, PT, R3, 0x8, P3 ;  /* 0x000000080300780c */ /* 0x000fc60001f64270 */
[----:B------:R-:W-:Y:S01]  /*6010*/  @P2 STG.E.U16 desc[UR38][R6.64+0xd2], R77 ;  /* 0x0000d24d06002986 */ /* 0x000fe2000c101526 */
[----:B------:R-:W-:-:S03]  /*6020*/  ISETP.GT.AND P2, PT, R4, 0x79, PT ;  /* 0x000000790400780c */ /* 0x000fc60003f44270 */
[----:B------:R-:W-:Y:S01]  /*6030*/  @P1 STG.E.U16 desc[UR38][R8.64+0xd0], R78 ;  /* 0x0000d04e08001986 */ /* 0x000fe2000c101526 */
[----:B------:R-:W-:-:S03]  /*6040*/  ISETP.GT.AND P1, PT, R4, 0x78, PT ;  /* 0x000000780400780c */ /* 0x000fc60003f24270 */
[----:B------:R-:W-:Y:S01]  /*6050*/  @P0 STG.E.U16 desc[UR38][R8.64+0xd2], R79 ;  /* 0x0000d24f08000986 */ /* 0x000fe2000c101526 */
[----:B------:R-:W-:-:S03]  /*6060*/  ISETP.GT.AND P0, PT, R4, 0x71, PT ;  /* 0x000000710400780c */ /* 0x000fc60003f04270 */
[----:B------:R-:W-:Y:S01]  /*6070*/  @P4 STG.E.U16 desc[UR38][R6.64+0xe0], R80 ;  /* 0x0000e05006004986 */ /* 0x000fe2000c101526 */
[C---:B------:R-:W-:Y:S02]  /*6080*/  ISETP.GT.AND P4, PT, R3.reuse, RZ, P0 ;  /* 0x000000ff0300720c */ /* 0x040fe40000784270 */
[----:B------:R-:W-:-:S11]  /*6090*/  ISETP.GT.AND P0, PT, R3, 0x8, P0 ;  /* 0x000000080300780c */ /* 0x000fd60000704270 */
[----:B------:R-:W-:Y:S02]  /*60a0*/  @P4 IMAD.MOV.U32 R4, RZ, RZ, R6 ;  /* 0x000000ffff044224 */ /* 0x000fe400078e0006 */
[----:B------:R-:W-:-:S05]  /*60b0*/  @P4 IMAD.MOV.U32 R5, RZ, RZ, R7 ;  /* 0x000000ffff054224 */ /* 0x000fca00078e0007 */
[----:B------:R0:W-:Y:S01]  /*60c0*/  @P4 STG.E.U16 desc[UR38][R4.64+0xe2], R81 ;  /* 0x0000e25104004986 */ /* 0x0001e2000c101526 */
[C---:B------:R-:W-:Y:S02]  /*60d0*/  ISETP.GT.AND P4, PT, R3.reuse, RZ, P2 ;  /* 0x000000ff0300720c */ /* 0x040fe40001784270 */
[----:B------:R-:W-:Y:S01]  /*60e0*/  ISETP.GT.AND P2, PT, R3, 0x8, P2 ;  /* 0x000000080300780c */ /* 0x000fe20001744270 */
[----:B0-----:R-:W-:Y:S02]  /*60f0*/  @P3 IMAD.MOV.U32 R4, RZ, RZ, R8 ;  /* 0x000000ffff043224 */ /* 0x001fe400078e0008 */
[----:B------:R-:W-:-:S05]  /*6100*/  @P3 IMAD.MOV.U32 R5, RZ, RZ, R9 ;  /* 0x000000ffff053224 */ /* 0x000fca00078e0009 */
[----:B------:R0:W-:Y:S01]  /*6110*/  @P3 STG.E.U16 desc[UR38][R4.64+0xe0], R82 ;  /* 0x0000e05204003986 */ /* 0x0001e2000c101526 */
[C---:B------:R-:W-:Y:S02]  /*6120*/  ISETP.GT.AND P3, PT, R3.reuse, RZ, P1 ;  /* 0x000000ff0300720c */ /* 0x040fe40000f64270 */
[----:B------:R-:W-:Y:S01]  /*6130*/  ISETP.GT.AND P1, PT, R3, 0x8, P1 ;  /* 0x000000080300780c */ /* 0x000fe20000f24270 */
[----:B0-----:R-:W-:Y:S02]  /*6140*/  @P0 IMAD.MOV.U32 R4, RZ, RZ, R8 ;  /* 0x000000ffff040224 */ /* 0x001fe400078e0008 */
[----:B------:R-:W-:-:S05]  /*6150*/  @P0 IMAD.MOV.U32 R5, RZ, RZ, R9 ;  /* 0x000000ffff050224 */ /* 0x000fca00078e0009 */
[----:B------:R0:W-:Y:S03]  /*6160*/  @P0 STG.E.U16 desc[UR38][R4.64+0xe2], R83 ;  /* 0x0000e25304000986 */ /* 0x0001e6000c101526 */
[----:B0-----:R-:W-:Y:S02]  /*6170*/  @P3 IMAD.MOV.U32 R4, RZ, RZ, R6 ;  /* 0x000000ffff043224 */ /* 0x001fe400078e0006 */
[----:B------:R-:W-:-:S05]  /*6180*/  @P3 IMAD.MOV.U32 R5, RZ, RZ, R7 ;  /* 0x000000ffff053224 */ /* 0x000fca00078e0007 */
[----:B------:R0:W-:Y:S04]  /*6190*/  @P3 STG.E.U16 desc[UR38][R4.64+0xf0], R84 ;  /* 0x0000f05404003986 */ /* 0x0001e8000c101526 */
[----:B------:R4:W-:Y:S01]  /*61a0*/  @P4 STG.E.U16 desc[UR38][R6.64+0xf2], R85 ;  /* 0x0000f25506004986 */ /* 0x0009e2000c101526 */
[----:B0-----:R-:W-:Y:S02]  /*61b0*/  @P1 IMAD.MOV.U32 R4, RZ, RZ, R8 ;  /* 0x000000ffff041224 */ /* 0x001fe400078e0008 */
[----:B------:R-:W-:-:S05]  /*61c0*/  @P1 IMAD.MOV.U32 R5, RZ, RZ, R9 ;  /* 0x000000ffff051224 */ /* 0x000fca00078e0009 */
[----:B------:R4:W-:Y:S04]  /*61d0*/  @P1 STG.E.U16 desc[UR38][R4.64+0xf0], R86 ;  /* 0x0000f05604001986 */ /* 0x0009e8000c101526 */
[----:B------:R4:W-:Y:S02]  /*61e0*/  @P2 STG.E.U16 desc[UR38][R8.64+0xf2], R87 ;  /* 0x0000f25708002986 */ /* 0x0009e4000c101526 */
.L_x_160:
[----:B------:R-:W-:Y:S05]  /*61f0*/  BSYNC B0 ;  /* 0x0000000000007941 */ /* 0x000fea0003800000 */
.L_x_34:
[----:B------:R-:W-:Y:S01]  /*6200*/  IADD3 R16, P0, R16, UR36, RZ ;  /* 0x0000002410107c10 */ /* 0x000fe2000ff1e0ff */
[----:B------:R-:W-:Y:S01]  /*6210*/  ULDC.64 UR4, c[0x0][0x650] ;  /* 0x0001940000047ab9 */ /* 0x000fe20000000a00 */
[----:B------:R-:W-:Y:S01]  /*6220*/  PRMT R3, RZ, 0x7610, R3 ;  /* 0x00007610ff037816 */ /* 0x000fe20000000003 */
[----:B------:R-:W-:Y:S01]  /*6230*/  IMAD.MOV.U32 R100, RZ, RZ, -0x1 ;  /* 0xffffffffff647424 */ /* 0x000fe200078e00ff */
[----:B------:R-:W-:Y:S01]  /*6240*/  IADD3.X R17, R17, UR42, RZ, P0, !PT ;  /* 0x0000002a11117c10 */ /* 0x000fe200087fe4ff */
[----:B------:R-:W-:Y:S01]  /*6250*/  IMAD.MOV.U32 R99, RZ, RZ, -0x1 ;  /* 0xffffffffff637424 */ /* 0x000fe200078e00ff */
[----:B------:R-:W-:-:S04]  /*6260*/  ISETP.GE.U32.AND P0, PT, R16, UR4, PT ;  /* 0x0000000410007c0c */ /* 0x000fc8000bf06070 */
[----:B------:R-:W-:-:S13]  /*6270*/  ISETP.GE.U32.AND.EX P0, PT, R17, UR5, PT, P0 ;  /* 0x0000000511007c0c */ /* 0x000fda000bf06100 */
[----:B------:R-:W-:Y:S05]  /*6280*/  @P0 BRA `(.L_x_161) ;  /* 0x00000004004c0947 */ /* 0x000fea0003800000 */
[----:B------:R-:W0:Y:S01]  /*6290*/  LDC.64 R10, c[0x0][0x628] ;  /* 0x00018a00ff0a7b82 */ /* 0x000e220000000a00 */
[----:B---3--:R-:W3:Y:S01]  /*62a0*/  S2R R12, SR_CTAID.X ;  /* 0x00000000000c7919 */ /* 0x008ee20000002500 */
[----:B-12-4-:R-:W-:Y:S02]  /*62b0*/  IMAD.MOV.U32 R8, RZ, RZ, R16 ;  /* 0x000000ffff087224 */ /* 0x016fe400078e0010 */
[----:B------:R-:W-:Y:S01]  /*62c0*/  IMAD.MOV.U32 R9, RZ, RZ, R17 ;  /* 0x000000ffff097224 */ /* 0x000fe200078e0011 */
[----:B------:R-:W1:Y:S03]  /*62d0*/  S2R R20, SR_CTAID.Y ;  /* 0x0000000000147919 */ /* 0x000e660000002600 */
[----:B------:R-:W2:Y:S08]  /*62e0*/  LDC R0, c[0x0][0x630] ;  /* 0x00018c00ff007b82 */ /* 0x000eb00000000800 */
[----:B------:R-:W4:Y:S01]  /*62f0*/  LDC.64 R14, c[0x0][0x620] ;  /* 0x00018800ff0e7b82 */ /* 0x000f220000000a00 */
[----:B0-----:R-:W-:-:S04]  /*6300*/  ISETP.NE.U32.AND P0, PT, R10, RZ, PT ;  /* 0x000000ff0a00720c */ /* 0x001fc80003f05070 */
[----:B------:R-:W-:-:S13]  /*6310*/  ISETP.NE.AND.EX P0, PT, R11, RZ, PT, P0 ;  /* 0x000000ff0b00720c */ /* 0x000fda0003f05300 */
[----:B-1234-:R-:W-:Y:S05]  /*6320*/  @!P0 BRA `(.L_x_162) ;  /* 0x0000000000288947 */ /* 0x01efea0003800000 */
        /* <DEDUP_REMOVED lines=10> */
.L_x_162:
[-CC-:B------:R-:W-:Y:S01]  /*63d0*/  SHF.R.U64 R99, R8, R0.reuse, R9.reuse ;  /* 0x0000000008637219 */ /* 0x180fe20000001209 */
[----:B------:R-:W0:Y:S01]  /*63e0*/  LDC.64 R26, c[0x0][0x640] ;  /* 0x00019000ff1a7b82 */ /* 0x000e220000000a00 */
[----:B------:R-:W-:Y:S01]  /*63f0*/  SHF.R.U32.HI R0, RZ, R0, R9 ;  /* 0x00000000ff007219 */ /* 0x000fe20000011609 */
[----:B------:R-:W-:Y:S01]  /*6400*/  ULDC UR4, c[0x0][0x150] ;  /* 0x0000540000047ab9 */ /* 0x000fe20000000800 */
[----:B------:R-:W-:Y:S02]  /*6410*/  IADD3 R3, P0, RZ, -R99, RZ ;  /* 0x80000063ff037210 */ /* 0x000fe40007f1e0ff */
[----:B------:R-:W-:-:S03]  /*6420*/  I2FP.F32.U32 R7, R12 ;  /* 0x0000000c00077245 */ /* 0x000fc60000201000 */
[----:B------:R-:W1:Y:S01]  /*6430*/  LDC R6, c[0x0][0x618] ;  /* 0x00018600ff067b82 */ /* 0x000e620000000800 */
[----:B------:R-:W-:Y:S02]  /*6440*/  IMAD.X R5, RZ, RZ, ~R0, P0 ;  /* 0x000000ffff057224 */ /* 0x000fe400000e0e00 */
[----:B------:R-:W-:Y:S01]  /*6450*/  FMUL R7, R7, UR4 ;  /* 0x0000000407077c20 */ /* 0x000fe20008400000 */
[----:B------:R-:W-:Y:S01]  /*6460*/  ULDC UR4, c[0x0][0x154] ;  /* 0x0000550000047ab9 */ /* 0x000fe20000000800 */
[-C--:B------:R-:W-:Y:S02]  /*6470*/  IMAD R0, R5, R14.reuse, RZ ;  /* 0x0000000e05007224 */ /* 0x080fe400078e02ff */
[C---:B------:R-:W-:Y:S01]  /*6480*/  IMAD.WIDE.U32 R4, R3.reuse, R14, R16 ;  /* 0x0000000e03047225 */ /* 0x040fe200078e0010 */
[----:B------:R-:W2:Y:S01]  /*6490*/  LDC R11, c[0x0][0x608] ;  /* 0x00018200ff0b7b82 */ /* 0x000ea20000000800 */
[----:B------:R-:W3:Y:S02]  /*64a0*/  F2I.U32.TRUNC.NTZ R7, R7 ;  /* 0x0000000700077305 */ /* 0x000ee4000020f000 */
[----:B------:R-:W-:-:S04]  /*64b0*/  IMAD R3, R3, R15, R0 ;  /* 0x0000000f03037224 */ /* 0x000fc800078e0200 */
[----:B------:R-:W-:Y:S01]  /*64c0*/  IMAD.IADD R3, R5, 0x1, R3 ;  /* 0x0000000105037824 */ /* 0x000fe200078e0203 */
[----:B------:R-:W4:Y:S01]  /*64d0*/  LDC R8, c[0x0][0x658] ;  /* 0x00019600ff087b82 */ /* 0x000f220000000800 */
[----:B------:R-:W-:Y:S02]  /*64e0*/  I2FP.F32.U32 R5, R20 ;  /* 0x0000001400057245 */ /* 0x000fe40000201000 */
[----:B0-----:R-:W-:-:S04]  /*64f0*/  ISETP.NE.U32.AND P0, PT, R26, RZ, PT ;  /* 0x000000ff1a00720c */ /* 0x001fc80003f05070 */
[----:B------:R-:W-:Y:S01]  /*6500*/  ISETP.NE.AND.EX P0, PT, R27, RZ, PT, P0 ;  /* 0x000000ff1b00720c */ /* 0x000fe20003f05300 */
[----:B------:R-:W0:Y:S01]  /*6510*/  LDC R9, c[0x0][0x144] ;  /* 0x00005100ff097b82 */ /* 0x000e220000000800 */
[-C--:B-1----:R-:W-:Y:S01]  /*6520*/  SHF.R.U64 R13, R4, R6.reuse, R3 ;  /* 0x00000006040d7219 */ /* 0x082fe20000001203 */
[----:B---3--:R-:W-:Y:S01]  /*6530*/  IMAD.MOV R7, RZ, RZ, -R7 ;  /* 0x000000ffff077224 */ /* 0x008fe200078e0a07 */
[----:B------:R-:W-:Y:S01]  /*6540*/  SHF.R.U32.HI R0, RZ, R6, R3 ;  /* 0x00000006ff007219 */ /* 0x000fe20000011603 */
[----:B------:R-:W-:-:S04]  /*6550*/  FMUL R6, R5, UR4 ;  /* 0x0000000405067c20 */ /* 0x000fc80008400000 */
[----:B------:R-:W1:Y:S01]  /*6560*/  LDC R21, c[0x0][0x148] ;  /* 0x00005200ff157b82 */ /* 0x000e620000000800 */
[----:B------:R3:W0:Y:S01]  /*6570*/  F2I.U32.TRUNC.NTZ R14, R6 ;  /* 0x00000006000e7305 */ /* 0x000622000020f000 */
[-CC-:B--2---:R-:W-:Y:S02]  /*6580*/  SHF.R.U64 R10, R13, R11.reuse, R0.reuse ;  /* 0x0000000b0d0a7219 */ /* 0x184fe40000001200 */
[----:B------:R-:W-:-:S04]  /*6590*/  SHF.R.U32.HI R3, RZ, R11, R0 ;  /* 0x0000000bff037219 */ /* 0x000fc80000011600 */
[----:B-----5:R-:W2:Y:S01]  /*65a0*/  LDC R24, c[0x0][0x648] ;  /* 0x00019200ff187b82 */ /* 0x020ea20000000800 */
[-CC-:B----4-:R-:W-:Y:S02]  /*65b0*/  SHF.R.U64 R15, R10, R8.reuse, R3.reuse ;  /* 0x000000080a0f7219 */ /* 0x190fe40000001203 */
[----:B------:R-:W-:-:S03]  /*65c0*/  SHF.R.U32.HI R5, RZ, R8, R3 ;  /* 0x00000008ff057219 */ /* 0x000fc60000011603 */
[----:B------:R-:W-:Y:S02]  /*65d0*/  IMAD.MOV.U32 R4, RZ, RZ, R15 ;  /* 0x000000ffff047224 */ /* 0x000fe400078e000f */
[----:B------:R-:W4:Y:S01]  /*65e0*/  LDC R28, c[0x0][0x638] ;  /* 0x00018e00ff1c7b82 */ /* 0x000f220000000800 */
[----:B0-----:R-:W-:-:S07]  /*65f0*/  IMAD R25, R9, R7, R12 ;  /* 0x0000000709197224 */ /* 0x001fce00078e020c */
[----:B------:R-:W0:Y:S08]  /*6600*/  LDC R29, c[0x0][0x610] ;  /* 0x00018400ff1d7b82 */ /* 0x000e300000000800 */
[----:B------:R-:W0:Y:S01]  /*6610*/  LDC R30, c[0x0][0x600] ;  /* 0x00018000ff1e7b82 */ /* 0x000e220000000800 */
[----:B-1-3--:R-:W-:Y:S05]  /*6620*/  @!P0 BRA `(.L_x_163) ;  /* 0x0000000000288947 */ /* 0x00afea0003800000 */
[----:B------:R-:W1:Y:S02]  /*6630*/  LDC R0, c[0x0][0x64c] ;  /* 0x00019300ff007b82 */ /* 0x000e640000000800 */
[----:B-1----:R-:W-:-:S05]  /*6640*/  IADD3 R3, P0, R15, R0, RZ ;  /* 0x000000000f037210 */ /* 0x002fca0007f1e0ff */
        /* <DEDUP_REMOVED lines=8> */
.L_x_163:
[----:B------:R-:W-:Y:S01]  /*66d0*/  ISETP.NE.AND P0, PT, R2, 0x1, PT ;  /* 0x000000010200780c */ /* 0x000fe20003f05270 */
[----:B------:R-:W-:Y:S01]  /*66e0*/  IMAD.MOV R14, RZ, RZ, -R14 ;  /* 0x000000ffff0e7224 */ /* 0x000fe200078e0a0e */
[----:B--2---:R-:W-:Y:S02]  /*66f0*/  SHF.R.U64 R0, R4, R24, R5 ;  /* 0x0000001804007219 */ /* 0x004fe40000001205 */
[----:B------:R-:W-:Y:S02]  /*6700*/  LOP3.LUT R3, R10, R97, RZ, 0xc0, !PT ;  /* 0x000000610a037212 */ /* 0x000fe400078ec0ff */
[----:B------:R-:W-:Y:S01]  /*6710*/  LOP3.LUT R6, R13, R96, RZ, 0xc0, !PT ;  /* 0x000000600d067212 */ /* 0x000fe200078ec0ff */
[----:B------:R-:W-:Y:S02]  /*6720*/  IMAD.MOV R4, RZ, RZ, -R0 ;  /* 0x000000ffff047224 */ /* 0x000fe400078e0a00 */
[----:B------:R-:W-:Y:S02]  /*6730*/  IMAD R0, R92, R0, R3 ;  /* 0x000000005c007224 */ /* 0x000fe400078e0203 */
[----:B----4-:R-:W-:-:S02]  /*6740*/  IMAD R3, R4, R28, R15 ;  /* 0x0000001c04037224 */ /* 0x010fc400078e020f */
[----:B------:R-:W-:Y:S02]  /*6750*/  @P0 IMAD R25, R21, R14, R20 ;  /* 0x0000000e15190224 */ /* 0x000fe400078e0214 */
[----:B0-----:R-:W-:Y:S02]  /*6760*/  IMAD R5, R3, R30, R6 ;  /* 0x0000001e03057224 */ /* 0x001fe400078e0206 */
[----:B------:R-:W-:Y:S02]  /*6770*/  IMAD R0, R0, R29, R25 ;  /* 0x0000001d00007224 */ /* 0x000fe400078e0219 */
[----:B------:R-:W-:-:S03]  /*6780*/  IMAD.MOV.U32 R4, RZ, RZ, 0x1 ;  /* 0x00000001ff047424 */ /* 0x000fc600078e00ff */
[----:B------:R-:W-:Y:S02]  /*6790*/  SEL R100, R5, R0, !P0 ;  /* 0x0000000005647207 */ /* 0x000fe40004000000 */
[----:B------:R-:W-:Y:S02]  /*67a0*/  PRMT R3, R4, 0x7610, R3 ;  /* 0x0000761004037816 */ /* 0x000fe40000000003 */
[----:B------:R-:W-:-:S07]  /*67b0*/  SEL R0, R0, R5, !P0 ;  /* 0x0000000500007207 */ /* 0x000fce0004000000 */
.L_x_161:
[----:B------:R-:W-:Y:S01]  /*67c0*/  UIMAD.WIDE.U32 UR4, UR41, 0x24924925, URZ ;  /* 0x24924925290478a5 */ /* 0x000fe2000f8e003f */
[----:B------:R-:W-:Y:S01]  /*67d0*/  LOP3.LUT P0, RZ, R3, 0xff, RZ, 0xc0, !PT ;  /* 0x000000ff03ff7812 */ /* 0x000fe2000780c0ff */
[----:B------:R-:W-:Y:S02]  /*67e0*/  IMAD.MOV.U32 R101, RZ, RZ, R0 ;  /* 0x000000ffff657224 */ /* 0x000fe400078e0000 */
[----:B------:R-:W-:-:S04]  /*67f0*/  UIADD3 UR4, UR41, -UR5, URZ ;  /* 0x8000000529047290 */ /* 0x000fc8000fffe03f */
[----:B------:R-:W-:-:S04]  /*6800*/  ULEA.HI UR4, UR4, UR5, URZ, 0x1f ;  /* 0x0000000504047291 */ /* 0x000fc8000f8ff83f */
[----:B------:R-:W-:-:S04]  /*6810*/  USHF.R.U32.HI UR4, URZ, 0x2, UR4 ;  /* 0x000000023f047899 */ /* 0x000fc80008011604 */
[----:B------:R-:W-:Y:S01]  /*6820*/  UIMAD UR41, UR4, -0x7, UR41 ;  /* 0xfffffff9042978a4 */ /* 0x000fe2000f8e0229 */
[----:B------:R-:W-:Y:S11]  /*6830*/  @P0 BRA `(.L_x_164) ;  /* 0xffffffac000c0947 */ /* 0x000ff6000383ffff */
[----:B------:R-:W-:Y:S05]  /*6840*/  EXIT ;  /* 0x000000000000794d */ /* 0x000fea0003800000 */
.L_x_7:
        /* <DEDUP_REMOVED lines=26> */
.L_x_166:
[----:B------:R-:W0:Y:S01]  /*69f0*/  LDC.64 R28, c[0x0][0x640] ;  /* 0x00019000ff1c7b82 */ /* 0x000e220000000a00 */
[-CC-:B------:R-:W-:Y:S01]  /*6a00*/  SHF.R.U64 R22, R12, R20.reuse, R13.reuse ;  /* 0x000000140c167219 */ /* 0x180fe2000000120d */
[----:B------:R-:W-:Y:S01]  /*6a10*/  IMAD.MOV.U32 R26, RZ, RZ, 0x1 ;  /* 0x00000001ff1a7424 */ /* 0x000fe200078e00ff */
[----:B------:R-:W-:Y:S02]  /*6a20*/  SHF.R.U32.HI R8, RZ, R20, R13 ;  /* 0x00000014ff087219 */ /* 0x000fe4000001160d */
[----:B------:R-:W-:-:S03]  /*6a30*/  IADD3 R11, P0, RZ, -R22, RZ ;  /* 0x80000016ff0b7210 */ /* 0x000fc60007f1e0ff */
[----:B------:R-:W1:Y:S02]  /*6a40*/  LDC R12, c[0x0][0x618] ;  /* 0x00018600ff0c7b82 */ /* 0x000e640000000800 */
[----:B------:R-:W-:-:S04]  /*6a50*/  IMAD.X R9, RZ, RZ, ~R8, P0 ;  /* 0x000000ffff097224 */ /* 0x000fc800000e0e08 */
[-C--:B------:R-:W-:Y:S02]  /*6a60*/  IMAD R10, R9, R24.reuse, RZ ;  /* 0x00000018090a7224 */ /* 0x080fe400078e02ff */
[----:B------:R-:W2:Y:S01]  /*6a70*/  LDC R20, c[0x0][0x608] ;  /* 0x00018200ff147b82 */ /* 0x000ea20000000800 */
[----:B------:R-:W-:-:S04]  /*6a80*/  IMAD.WIDE.U32 R8, R11, R24, R16 ;  /* 0x000000180b087225 */ /* 0x000fc800078e0010 */
[----:B------:R-:W-:Y:S02]  /*6a90*/  IMAD R11, R11, R25, R10 ;  /* 0x000000190b0b7224 */ /* 0x000fe400078e020a */
[----:B------:R-:W-:Y:S01]  /*6aa0*/  IMAD.MOV.U32 R10, RZ, RZ, -0x1 ;  /* 0xffffffffff0a7424 */ /* 0x000fe200078e00ff */
        /* <DEDUP_REMOVED lines=28> */
.L_x_167:
[----:B------:R-:W-:Y:S01]  /*6c70*/  ISETP.NE.AND P0, PT, R2, 0x1, PT ;  /* 0x000000010200780c */ /* 0x000fe20003f05270 */
[----:B------:R-:W-:Y:S01]  /*6c80*/  IMAD.MOV.U32 R12, RZ, RZ, R22 ;  /* 0x000000ffff0c7224 */ /* 0x000fe200078e0016 */
[----:B-1----:R-:W-:Y:S02]  /*6c90*/  SHF.R.U64 R8, R8, R24, R9 ;  /* 0x0000001808087219 */ /* 0x002fe40000001209 */
[----:B------:R-:W-:Y:S01]  /*6ca0*/  LOP3.LUT R5, R19, R30, RZ, 0xc0, !PT ;  /* 0x0000001e13057212 */ /* 0x000fe200078ec0ff */
[----:B0-----:R-:W-:Y:S01]  /*6cb0*/  VIADD R19, R23, 0xffffffff ;  /* 0xffffffff17137836 */ /* 0x001fe20000000000 */
[----:B------:R-:W-:Y:S01]  /*6cc0*/  SHF.L.U32 R26, R26, R27, RZ ;  /* 0x0000001b1a1a7219 */ /* 0x000fe200000006ff */
[----:B------:R-:W-:-:S03]  /*6cd0*/  IMAD.MOV R9, RZ, RZ, -R8 ;  /* 0x000000ffff097224 */ /* 0x000fc600078e0a08 */
[----:B------:R-:W-:Y:S01]  /*6ce0*/  LOP3.LUT R19, R14, R19, RZ, 0xc0, !PT ;  /* 0x000000130e137212 */ /* 0x000fe200078ec0ff */
[----:B------:R-:W-:Y:S02]  /*6cf0*/  IMAD R5, R26, R8, R5 ;  /* 0x000000081a057224 */ /* 0x000fe400078e0205 */
[----:B------:R-:W-:Y:S02]  /*6d00*/  @P0 IMAD R6, R7, R21, R4 ;  /* 0x0000001507060224 */ /* 0x000fe400078e0204 */
[----:B--2---:R-:W-:Y:S02]  /*6d10*/  IMAD R4, R9, R25, R20 ;  /* 0x0000001909047224 */ /* 0x004fe400078e0214 */
[----:B---3--:R-:W-:Y:S02]  /*6d20*/  IMAD R6, R5, R31, R6 ;  /* 0x0000001f05067224 */ /* 0x008fe400078e0206 */
[----:B------:R-:W-:Y:S02]  /*6d30*/  IMAD R19, R4, R23, R19 ;  /* 0x0000001704137224 */ /* 0x000fe400078e0213 */
[----:B------:R-:W-:-:S03]  /*6d40*/  IMAD.MOV.U32 R8, RZ, RZ, 0x1 ;  /* 0x00000001ff087424 */ /* 0x000fc600078e00ff */
[----:B------:R-:W-:Y:S02]  /*6d50*/  SEL R20, R19, R6, !P0 ;  /* 0x0000000613147207 */ /* 0x000fe40004000000 */
[----:B------:R-:W-:-:S07]  /*6d60*/  SEL R19, R6, R19, !P0 ;  /* 0x0000001306137207 */ /* 0x000fce0004000000 */
.L_x_165:
[----:B------:R-:W-:-:S08]  /*6d70*/  NOP ;  /* 0x0000000000007918 */ /* 0x000fd00000000000 */
[----:B------:R-:W0:-:S00]  /*6d80*/  USETMAXREG.DEALLOC.CTAPOOL 0x28 ;  /* 0x00000028000079c8 */ /* 0x000e0000080e0500 */
[----:B0-----:R-:W-:-:S13]  /*6d90*/  ISETP.NE.AND P0, PT, R3, RZ, PT ;  /* 0x000000ff0300720c */ /* 0x001fda0003f05270 */
[----:B------:R-:W-:Y:S05]  /*6da0*/  @P0 EXIT ;  /* 0x000000000000094d */ /* 0x000fea0003800000 */
[----:B------:R-:W-:Y:S01]  /*6db0*/  LOP3.LUT P0, RZ, R8, 0xff, RZ, 0xc0, !PT ;  /* 0x000000ff08ff7812 */ /* 0x000fe2000780c0ff */
[----:B------:R-:W-:Y:S02]  /*6dc0*/  IMAD.MOV.U32 R3, RZ, RZ, 0x1 ;  /* 0x00000001ff037424 */ /* 0x000fe400078e00ff */
[----:B------:R-:W-:-:S10]  /*6dd0*/  IMAD.MOV.U32 R13, RZ, RZ, RZ ;  /* 0x000000ffff0d7224 */ /* 0x000fd400078e00ff */
[----:B------:R-:W-:Y:S05]  /*6de0*/  @!P0 BRA `(.L_x_168) ;  /* 0x0000000c004c8947 */ /* 0x000fea0003800000 */
[----:B------:R-:W0:Y:S01]  /*6df0*/  LDC R3, c[0x0][0x28c] ;  /* 0x0000a300ff037b82 */ /* 0x000e220000000800 */
[----:B------:R-:W-:Y:S01]  /*6e00*/  ULDC UR6, c[0x0][0x658] ;  /* 0x0001960000067ab9 */ /* 0x000fe20000000800 */
[----:B------:R-:W-:Y:S01]  /*6e10*/  UMOV UR7, 0xffffffff ;  /* 0xffffffff00077882 */ /* 0x000fe20000000000 */
[----:B------:R-:W-:Y:S01]  /*6e20*/  BSSY B0, `(.L_x_168) ;  /* 0x00000cf000007945 */ /* 0x000fe20003800000 */
[----:B------:R-:W-:Y:S01]  /*6e30*/  USHF.L.U32 UR7, UR7, UR6, URZ ;  /* 0x0000000607077299 */ /* 0x000fe2000800063f */
[----:B------:R-:W-:Y:S01]  /*6e40*/  IMAD.MOV.U32 R11, RZ, RZ, 0x1 ;  /* 0x00000001ff0b7424 */ /* 0x000fe200078e00ff */
[----:B------:R-:W-:Y:S01]  /*6e50*/  LOP3.LUT R10, R18, 0x2, RZ, 0xfc, !PT ;  /* 0x00000002120a7812 */ /* 0x000fe200078efcff */
[----:B------:R-:W-:Y:S01]  /*6e60*/  IMAD.MOV.U32 R13, RZ, RZ, RZ ;  /* 0x000000ffff0d7224 */ /* 0x000fe200078e00ff */
[----:B------:R-:W1:Y:S01]  /*6e70*/  S2UR UR4, SR_CgaCtaId ;  /* 0x00000000000479c3 */ /* 0x000e620000008800 */
[----:B------:R-:W-:Y:S01]  /*6e80*/  ULDC UR5, c[0x0][0x600] ;  /* 0x0001800000057ab9 */ /* 0x000fe20000000800 */
[----:B------:R-:W-:Y:S01]  /*6e90*/  UMOV UR8, 0x1 ;  /* 0x0000000100087882 */ /* 0x000fe20000000000 */
[----:B------:R-:W-:-:S02]  /*6ea0*/  UIADD3 UR5, UR5, -0x1, URZ ;  /* 0xffffffff05057890 */ /* 0x000fc4000fffe03f */
[----:B------:R-:W-:Y:S02]  /*6eb0*/  USHF.L.U32 UR21, UR8, UR6, URZ ;  /* 0x0000000608157299 */ /* 0x000fe4000800063f */
[----:B------:R-:W-:Y:S01]  /*6ec0*/  ULOP3.LUT UR13, URZ, UR7, URZ, 0x33, !UPT ;  /* 0x000000073f0d7292 */ /* 0x000fe2000f8e333f */
[----:B------:R-:W-:Y:S01]  /*6ed0*/  ULDC.64 UR30, c[0x0][0x198] ;  /* 0x00006600001e7ab9 */ /* 0x000fe20000000a00 */
[----:B0-----:R-:W-:-:S05]  /*6ee0*/  VIADD R3, R3, 0x3f ;  /* 0x0000003f03037836 */ /* 0x001fca0000000000 */
[----:B------:R-:W-:Y:S01]  /*6ef0*/  SHF.R.S32.HI R4, RZ, 0x1f, R3 ;  /* 0x0000001fff047819 */ /* 0x000fe20000011403 */
[----:B-1----:R-:W-:-:S03]  /*6f00*/  USHF.L.U32 UR4, UR4, 0x4, URZ ;  /* 0x0000000404047899 */ /* 0x002fc6000800063f */
[----:B------:R-:W-:Y:S01]  /*6f10*/  LEA.HI R4, R4, R3, RZ, 0x6 ;  /* 0x0000000304047211 */ /* 0x000fe200078f30ff */
[----:B------:R-:W-:-:S03]  /*6f20*/  IMAD.MOV.U32 R3, RZ, RZ, 0x1 ;  /* 0x00000001ff037424 */ /* 0x000fc600078e00ff */
[----:B------:R-:W-:-:S05]  /*6f30*/  SHF.R.S32.HI R8, RZ, 0x6, R4 ;  /* 0x00000006ff087819 */ /* 0x000fca0000011404 */
[----:B------:R-:W-:-:S07]  /*6f40*/  VIADD R9, R8, 0x1 ;  /* 0x0000000108097836 */ /* 0x000fce0000000000 */
.L_x_179:
[----:B------:R-:W-:-:S03]  /*6f50*/  UMOV UR6, 0xffffffff ;  /* 0xffffffff00067882 */ /* 0x000fc60000000000 */
[----:B------:R-:W-:Y:S05]  /*6f60*/  BRA.DIV UR6, `(.L_x_169) ;  /* 0x0000001206407947 */ /* 0x000fea000b800000 */
[----:B------:R-:W-:-:S13]  /*6f70*/  ELECT P6, URZ, PT ;  /* 0x00000000003f782f */ /* 0x000fda00038c0000 */
.L_x_193:
[----:B------:R-:W-:Y:S04]  /*6f80*/  BSSY B1, `(.L_x_170) ;  /* 0x0000044000017945 */ /* 0x000fe80003800000 */
[----:B------:R-:W-:Y:S05]  /*6f90*/  @!P6 BRA `(.L_x_171) ;  /* 0x000000040008e947 */ /* 0x000fea0003800000 */
[----:B------:R-:W0:Y:S02]  /*6fa0*/  LDC R4, c[0x0][0x28c] ;  /* 0x0000a300ff047b82 */ /* 0x000e240000000800 */
[----:B0-----:R-:W-:-:S13]  /*6fb0*/  ISETP.GE.AND P0, PT, R4, 0x1, PT ;  /* 0x000000010400780c */ /* 0x001fda0003f06270 */
[----:B------:R-:W-:Y:S05]  /*6fc0*/  @!P0 BRA `(.L_x_171) ;  /* 0x0000000000fc8947 */ /* 0x000fea0003800000 */
[----:B------:R-:W-:Y:S02]  /*6fd0*/  IMAD.SHL.U32 R19, R19, 0x80, RZ ;  /* 0x0000008013137824 */ /* 0x000fe400078e00ff */
[----:B------:R-:W-:Y:S02]  /*6fe0*/  IMAD.SHL.U32 R20, R20, 0x80, RZ ;  /* 0x0000008014147824 */ /* 0x000fe400078e00ff */
[----:B------:R-:W-:Y:S02]  /*6ff0*/  IMAD.MOV.U32 R23, RZ, RZ, RZ ;  /* 0x000000ffff177224 */ /* 0x000fe400078e00ff */
[----:B------:R-:W-:Y:S02]  /*7000*/  IMAD.U32 R24, RZ, RZ, UR4 ;  /* 0x00000004ff187e24 */ /* 0x000fe4000f8e00ff */
[----:B------:R-:W-:Y:S02]  /*7010*/  IMAD.MOV.U32 R4, RZ, RZ, R9 ;  /* 0x000000ffff047224 */ /* 0x000fe400078e0009 */
[----:B------:R-:W-:-:S02]  /*7020*/  IMAD.MOV.U32 R5, RZ, RZ, R3 ;  /* 0x000000ffff057224 */ /* 0x000fc400078e0003 */
[----:B------:R-:W-:Y:S02]  /*7030*/  IMAD.MOV.U32 R6, RZ, RZ, R13 ;  /* 0x000000ffff067224 */ /* 0x000fe400078e000d */
[----:B------:R-:W-:-:S07]  /*7040*/  VIADD R25, R19, 0x40 ;  /* 0x0000004013197836 */ /* 0x000fce0000000000 */
.L_x_174:
[----:B------:R-:W0:Y:S01]  /*7050*/  S2R R15, SR_CgaCtaId ;  /* 0x00000000000f7919 */ /* 0x000e220000008800 */
[----:B------:R-:W-:Y:S02]  /*7060*/  MOV R7, 0x400 ;  /* 0x0000040000077802 */ /* 0x000fe40000000f00 */
[----:B------:R-:W-:-:S13]  /*7070*/  ISETP.NE.AND P1, PT, R0, RZ, PT ;  /* 0x000000ff0000720c */ /* 0x000fda0003f25270 */
[----:B------:R-:W1:Y:S01]  /*7080*/  @!P1 LDC R14, c[0x0][0x500] ;  /* 0x00014000ff0e9b82 */ /* 0x000e620000000800 */
[----:B0-----:R-:W-:Y:S02]  /*7090*/  LEA R21, R15, R7, 0x18 ;  /* 0x000000070f157211 */ /* 0x001fe400078ec0ff */
[----:B------:R-:W-:-:S03]  /*70a0*/  SHF.L.U32 R7, R5, 0x1f, RZ ;  /* 0x0000001f05077819 */ /* 0x000fc600000006ff */
[----:B------:R-:W-:-:S04]  /*70b0*/  IMAD R22, R6, 0x8, R21 ;  /* 0x0000000806167824 */ /* 0x000fc800078e0215 */
[----:B------:R-:W0:Y:S02]  /*70c0*/  SYNCS.PHASECHK.TRANS64.TRYWAIT P0, [R22+URZ+0x38], R7 ;  /* 0x00003807160075a7 */ /* 0x000e24000800017f */
[----:B01----:R-:W-:Y:S05]  /*70d0*/  @!P0 BRA `(.L_x_172) ;  /* 0x0000001000048947 */ /* 0x003fea0003800000 */
.L_x_194:
[----:B0-----:R-:W-:Y:S01]  /*70e0*/  PRMT R7, R10, 0x9910, RZ ;  /* 0x000099100a077816 */ /* 0x001fe200000000ff */
[----:B------:R0:W-:Y:S03]  /*70f0*/  @!P1 SYNCS.ARRIVE.TRANS64 RZ, [R22+URZ], R14 ;  /* 0x0000000e16ff99a7 */ /* 0x0001e6000800003f */
[----:B------:R-:W-:-:S13]  /*7100*/  ISETP.NE.AND P0, PT, R7, 0x2, PT ;  /* 0x000000020700780c */ /* 0x000fda0003f05270 */
[----:B0-----:R-:W-:Y:S05]  /*7110*/  @P0 BRA `(.L_x_173) ;  /* 0x0000000000040947 */ /* 0x001fea0003800000 */
[----:B------:R-:W-:Y:S01]  /*7120*/  BPT.TRAP 0x1 ;  /* 0x000000040000795c */ /* 0x000fe20000300000 */
.L_x_173:
[----:B------:R-:W-:Y:S01]  /*7130*/  IMAD R7, R6, 0x8, R15 ;  /* 0x0000000806077824 */ /* 0x000fe200078e020f */
[----:B------:R-:W-:Y:S01]  /*7140*/  R2UR UR25, R22 ;  /* 0x00000000161972ca */ /* 0x000fe200000e0000 */
[----:B------:R-:W-:Y:S01]  /*7150*/  VIADD R4, R4, 0xffffffff ;  /* 0xffffffff04047836 */ /* 0x000fe20000000000 */
[----:B------:R-:W-:Y:S01]  /*7160*/  R2UR UR27, R24 ;  /* 0x00000000181b72ca */ /* 0x000fe200000e0000 */
[----:B------:R-:W-:Y:S01]  /*7170*/  IMAD.SHL.U32 R7, R7, 0x400, RZ ;  /* 0x0000040007077824 */ /* 0x000fe200078e00ff */
[----:B------:R-:W-:Y:S01]  /*7180*/  R2UR UR28, R12 ;  /* 0x000000000c1c72ca */ /* 0x000fe200000e0000 */
[----:B------:R-:W-:Y:S01]  /*7190*/  UIADD3 UR6, UP0, UR30, 0xf0, URZ ;  /* 0x000000f01e067890 */ /* 0x000fe2000ff1e03f */
[----:B------:R-:W-:Y:S01]  /*71a0*/  R2UR UR26, R19 ;  /* 0x00000000131a72ca */ /* 0x000fe200000e0000 */
[--C-:B------:R-:W-:Y:S01]  /*71b0*/  IMAD R7, R7, 0x2, R21.reuse ;  /* 0x0000000207077824 */ /* 0x100fe200078e0215 */
[----:B------:R-:W-:Y:S01]  /*71c0*/  R2UR UR18, R25 ;  /* 0x00000000191272ca */ /* 0x000fe200000e0000 */
[C---:B------:R-:W-:Y:S01]  /*71d0*/  IMAD R21, R6.reuse, 0x4000, R21 ;  /* 0x0000400006157824 */ /* 0x040fe200078e0215 */
[----:B------:R-:W-:Y:S01]  /*71e0*/  UIADD3 UR32, UP1, UR30, 0x1f0, URZ ;  /* 0x000001f01e207890 */ /* 0x000fe2000ff3e03f */
[----:B------:R-:W-:Y:S01]  /*71f0*/  R2UR UR10, R23 ;  /* 0x00000000170a72ca */ /* 0x000fe200000e0000 */
[----:B------:R-:W-:Y:S01]  /*7200*/  UIADD3.X UR7, URZ, UR31, URZ, UP0, !UPT ;  /* 0x0000001f3f077290 */ /* 0x000fe200087fe43f */
[----:B------:R-:W-:Y:S01]  /*7210*/  R2UR UR16, R7 ;  /* 0x00000000071072ca */ /* 0x000fe200000e0000 */
[----:B------:R-:W-:Y:S01]  /*7220*/  VIADD R6, R6, 0x1 ;  /* 0x0000000106067836 */ /* 0x000fe20000000000 */
[----:B------:R-:W-:Y:S01]  /*7230*/  R2UR UR8, R21 ;  /* 0x00000000150872ca */ /* 0x000fe200000e0000 */
[----:B------:R-:W-:Y:S01]  /*7240*/  UIADD3.X UR33, URZ, UR31, URZ, UP1, !UPT ;  /* 0x0000001f3f217290 */ /* 0x000fe20008ffe43f */
[----:B------:R-:W-:Y:S01]  /*7250*/  R2UR UR11, R20 ;  /* 0x00000000140b72ca */ /* 0x000fe200000e0000 */
[----:B------:R-:W-:Y:S01]  /*7260*/  UMOV UR22, 0xf0000 ;  /* 0x000f000000167882 */ /* 0x000fe20000000000 */
[----:B------:R-:W-:Y:S01]  /*7270*/  ISETP.GT.AND P1, PT, R4, 0x1, PT ;  /* 0x000000010400780c */ /* 0x000fe20003f24270 */
[----:B------:R-:W-:Y:S01]  /*7280*/  UMOV UR14, 0x0 ;  /* 0x00000000000e7882 */ /* 0x000fe20000000000 */
[----:B------:R-:W-:Y:S01]  /*7290*/  ISETP.NE.AND P0, PT, R6, 0x7, PT ;  /* 0x000000070600780c */ /* 0x000fe20003f05270 */
[----:B------:R-:W-:Y:S01]  /*72a0*/  UMOV UR15, 0x10000000 ;  /* 0x10000000000f7882 */ /* 0x000fe20000000000 */
[----:B------:R-:W-:Y:S01]  /*72b0*/  UMOV UR17, UR25 ;  /* 0x0000001900117c82 */ /* 0x000fe20008000000 */
[----:B------:R-:W-:Y:S01]  /*72c0*/  UMOV UR19, UR27 ;  /* 0x0000001b00137c82 */ /* 0x000fe20008000000 */
[----:B------:R-:W-:Y:S01]  /*72d0*/  UMOV UR20, UR28 ;  /* 0x0000001c00147c82 */ /* 0x000fe20008000000 */
[----:B------:R-:W-:Y:S01]  /*72e0*/  UIADD3 UR24, UR16, 0x180, URZ ;  /* 0x0000018010187890 */ /* 0x000fe2000fffe03f */
[----:B------:R-:W-:Y:S01]  /*72f0*/  SEL R14, RZ, 0x1, P0 ;  /* 0x00000001ff0e7807 */ /* 0x000fe20000000000 */
[----:B------:R-:W-:Y:S01]  /*7300*/  UIADD3 UR16, UR16, 0x2180, URZ ;  /* 0x0000218010107890 */ /* 0x000fe2000fffe03f */
[----:B------:R-:W-:Y:S01]  /*7310*/  VIADD R23, R23, 0x40 ;  /* 0x0000004017177836 */ /* 0x000fe20000000000 */
[----:B------:R-:W-:Y:S01]  /*7320*/  UIADD3 UR8, UR8, 0x1c180, URZ ;  /* 0x0001c18008087890 */ /* 0x000fe2000fffe03f */
[----:B------:R-:W-:Y:S01]  /*7330*/  LOP3.LUT R5, R5, R14, RZ, 0x3c, !PT ;  /* 0x0000000e05057212 */ /* 0x000fe200078e3cff */
[----:B------:R-:W-:Y:S01]  /*7340*/  UMOV UR9, UR25 ;  /* 0x0000001900097c82 */ /* 0x000fe20008000000 */
[----:B------:R-:W-:Y:S01]  /*7350*/  UMOV UR12, UR28 ;  /* 0x0000001c000c7c82 */ /* 0x000fe20008000000 */
[----:B------:R-:W-:Y:S01]  /*7360*/  VIADD R24, R24, 0x40 ;  /* 0x0000004018187836 */ /* 0x000fe20000000000 */
[----:B------:R0:W-:Y:S01]  /*7370*/  UTMALDG.3D.MULTICAST [UR24], [UR6], UR22, desc[UR14] ;  /* 0x00000e18060073b4 */ /* 0x0001e20008011816 */
[----:B------:R-:W-:Y:S01]  /*7380*/  SEL R6, R6, RZ, P0 ;  /* 0x000000ff06067207 */ /* 0x000fe20000000000 */
[----:B------:R0:W-:Y:S02]  /*7390*/  UTMALDG.3D.MULTICAST [UR16], [UR6], UR22, desc[UR14] ;  /* 0x00000e10060073b4 */ /* 0x0001e40008011816 */
[----:B------:R0:W-:Y:S02]  /*73a0*/  UTMALDG.3D [UR8], [UR32], desc[UR14] ;  /* 0x00000e08200075b4 */ /* 0x0001e40008011000 */
[----:B0-----:R-:W-:Y:S05]  /*73b0*/  @P1 BRA `(.L_x_174) ;  /* 0xfffffffc00241947 */ /* 0x001fea000383ffff */
.L_x_171:
[----:B------:R-:W-:Y:S05]  /*73c0*/  BSYNC B1 ;  /* 0x0000000000017941 */ /* 0x000fea0003800000 */
.L_x_170:
[----:B------:R-:W-:Y:S01]  /*73d0*/  LOP3.LUT P1, RZ, R11, 0xff, RZ, 0xc0, !PT ;  /* 0x000000ff0bff7812 */ /* 0x000fe2000782c0ff */
[C---:B------:R-:W-:Y:S01]  /*73e0*/  IMAD.IADD R13, R8.reuse, 0x1, R13 ;  /* 0x00000001080d7824 */ /* 0x040fe200078e020d */
[----:B------:R-:W-:Y:S01]  /*73f0*/  ULDC.64 UR6, c[0x0][0x650] ;  /* 0x0001940000067ab9 */ /* 0x000fe20000000a00 */
[C---:B------:R-:W-:Y:S01]  /*7400*/  ISETP.GE.U32.AND P2, PT, R8.reuse, 0x7, PT ;  /* 0x000000070800780c */ /* 0x040fe20003f46070 */
[----:B------:R-:W-:Y:S01]  /*7410*/  BSSY B1, `(.L_x_175) ;  /* 0x000006d000017945 */ /* 0x000fe20003800000 */
[C---:B------:R-:W-:Y:S01]  /*7420*/  IMAD.WIDE.U32 R4, R13.reuse, 0x24924925, RZ ;  /* 0x249249250d047825 */ /* 0x040fe200078e00ff */
[----:B------:R-:W-:Y:S02]  /*7430*/  ISETP.GT.U32.AND P0, PT, R13, 0x6, PT ;  /* 0x000000060d00780c */ /* 0x000fe40003f04070 */
[----:B------:R-:W-:Y:S01]  /*7440*/  PRMT R11, RZ, 0x7610, R11 ;  /* 0x00007610ff0b7816 */ /* 0x000fe2000000000b */
[----:B------:R-:W-:Y:S01]  /*7450*/  IMAD.MOV.U32 R19, RZ, RZ, -0x1 ;  /* 0xffffffffff137424 */ /* 0x000fe200078e00ff */
[----:B------:R-:W-:Y:S01]  /*7460*/  ISETP.LT.U32.AND P0, PT, R8, 0x7, P0 ;  /* 0x000000070800780c */ /* 0x000fe20000701070 */
[----:B------:R-:W-:-:S02]  /*7470*/  IMAD.MOV.U32 R20, RZ, RZ, -0x1 ;  /* 0xffffffffff147424 */ /* 0x000fc400078e00ff */
[----:B------:R-:W0:Y:S01]  /*7480*/  @P1 S2R R7, SR_CgaCtaId ;  /* 0x0000000000071919 */ /* 0x000e220000008800 */
[----:B------:R-:W-:Y:S01]  /*7490*/  SEL R4, RZ, 0x1, !P0 ;  /* 0x00000001ff047807 */ /* 0x000fe20004000000 */
[----:B------:R-:W-:Y:S01]  /*74a0*/  IMAD.MOV.U32 R12, RZ, RZ, -0x1 ;  /* 0xffffffffff0c7424 */ /* 0x000fe200078e00ff */
[----:B------:R-:W-:Y:S02]  /*74b0*/  IADD3 R16, P0, R16, UR36, RZ ;  /* 0x0000002410107c10 */ /* 0x000fe4000ff1e0ff */
[----:B------:R-:W-:Y:S02]  /*74c0*/  @P1 MOV R6, 0x400 ;  /* 0x0000040000061802 */ /* 0x000fe40000000f00 */
[----:B------:R-:W-:Y:S02]  /*74d0*/  IADD3.X R17, R17, UR42, RZ, P0, !PT ;  /* 0x0000002a11117c10 */ /* 0x000fe400087fe4ff */
[----:B------:R-:W-:Y:S02]  /*74e0*/  ISETP.GE.U32.AND P0, PT, R16, UR6, PT ;  /* 0x0000000610007c0c */ /* 0x000fe4000bf06070 */
[----:B------:R-:W-:-:S02]  /*74f0*/  LOP3.LUT R3, R3, R4, RZ, 0x3c, !PT ;  /* 0x0000000403037212 */ /* 0x000fc400078e3cff */
[----:B------:R-:W-:Y:S02]  /*7500*/  ISETP.GE.U32.AND.EX P0, PT, R17, UR7, PT, P0 ;  /* 0x0000000711007c0c */ /* 0x000fe4000bf06100 */
[----:B0-----:R-:W-:Y:S01]  /*7510*/  @P1 LEA R6, R7, R6, 0x18 ;  /* 0x0000000607061211 */ /* 0x001fe200078ec0ff */
[----:B------:R-:W-:-:S03]  /*7520*/  IMAD.IADD R7, R13, 0x1, -R5 ;  /* 0x000000010d077824 */ /* 0x000fc600078e0a05 */
[----:B------:R0:W-:Y:S02]  /*7530*/  @P1 SYNCS.ARRIVE.TRANS64.A1T0 RZ, [R6+URZ+0x88], RZ ;  /* 0x000088ff06ff19a7 */ /* 0x0001e4000810003f */
[----:B------:R-:W-:-:S04]  /*7540*/  LEA.HI R7, R7, R5, RZ, 0x1f ;  /* 0x0000000507077211 */ /* 0x000fc800078ff8ff */
[----:B------:R-:W-:-:S04]  /*7550*/  SHF.R.U32.HI R4, RZ, 0x2, R7 ;  /* 0x00000002ff047819 */ /* 0x000fc80000011607 */
[--C-:B------:R-:W-:Y:S01]  /*7560*/  @P2 LOP3.LUT R3, R3, 0x1, R4.reuse, 0x78, !PT ;  /* 0x0000000103032812 */ /* 0x100fe200078e7804 */
[----:B------:R-:W-:Y:S01]  /*7570*/  IMAD R13, R4, -0x7, R13 ;  /* 0xfffffff9040d7824 */ /* 0x000fe200078e020d */
[----:B------:R-:W-:Y:S01]  /*7580*/  PRMT R4, RZ, 0x7610, R4 ;  /* 0x00007610ff047816 */ /* 0x000fe20000000004 */
[----:B0-----:R-:W-:Y:S06]  /*7590*/  @P0 BRA `(.L_x_176) ;  /* 0x0000000400500947 */ /* 0x001fec0003800000 */
[----:B------:R-:W0:Y:S01]  /*75a0*/  S2R R15, SR_CTAID.X ;  /* 0x00000000000f7919 */ /* 0x000e220000002500 */
[----:B------:R-:W-:Y:S01]  /*75b0*/  ULDC.64 UR6, c[0x0][0x628] ;  /* 0x00018a0000067ab9 */ /* 0x000fe20000000a00 */
[----:B------:R-:W1:Y:S01]  /*75c0*/  LDC R20, c[0x0][0x144] ;  /* 0x00005100ff147b82 */ /* 0x000e620000000800 */
[----:B------:R-:W-:Y:S01]  /*75d0*/  ISETP.NE.U32.AND P0, PT, RZ, UR6, PT ;  /* 0x00000006ff007c0c */ /* 0x000fe2000bf05070 */
[----:B------:R-:W2:Y:S01]  /*75e0*/  S2R R12, SR_CTAID.Y ;  /* 0x00000000000c7919 */ /* 0x000ea20000002600 */
[----:B------:R-:W-:Y:S01]  /*75f0*/  ULDC UR8, c[0x0][0x150] ;  /* 0x0000540000087ab9 */ /* 0x000fe20000000800 */
[----:B------:R-:W-:Y:S01]  /*7600*/  ULDC UR9, c[0x0][0x630] ;  /* 0x00018c0000097ab9 */ /* 0x000fe20000000800 */
[----:B------:R-:W-:Y:S01]  /*7610*/  ISETP.NE.AND.EX P0, PT, RZ, UR7, PT, P0 ;  /* 0x00000007ff007c0c */ /* 0x000fe2000bf05300 */
[----:B------:R-:W-:Y:S01]  /*7620*/  IMAD.MOV.U32 R4, RZ, RZ, R16 ;  /* 0x000000ffff047224 */ /* 0x000fe200078e0010 */
[----:B0-----:R-:W-:-:S05]  /*7630*/  I2FP.F32.U32 R5, R15 ;  /* 0x0000000f00057245 */ /* 0x001fca0000201000 */
[----:B------:R-:W-:Y:S01]  /*7640*/  FMUL R21, R5, UR8 ;  /* 0x0000000805157c20 */ /* 0x000fe20008400000 */
[----:B------:R-:W-:-:S05]  /*7650*/  IMAD.MOV.U32 R5, RZ, RZ, R17 ;  /* 0x000000ffff057224 */ /* 0x000fca00078e0011 */
[----:B--2---:R-:W-:Y:S05]  /*7660*/  @!P0 BRA `(.L_x_177) ;  /* 0x0000000000288947 */ /* 0x004fea0003800000 */
[----:B------:R-:W-:Y:S02]  /*7670*/  ULDC UR8, c[0x0][0x634] ;  /* 0x00018d0000087ab9 */ /* 0x000fe40000000800 */
[----:B------:R-:W-:-:S05]  /*7680*/  IADD3 R5, P0, R16, UR8, RZ ;  /* 0x0000000810057c10 */ /* 0x000fca000ff1e0ff */
[----:B------:R-:W-:-:S04]  /*7690*/  IMAD.X R19, RZ, RZ, R17, P0 ;  /* 0x000000ffff137224 */ /* 0x000fc800000e0611 */
[----:B------:R-:W-:-:S04]  /*76a0*/  IMAD.WIDE.U32 R6, R19, UR6, RZ ;  /* 0x0000000613067c25 */ /* 0x000fc8000f8e00ff */
[----:B------:R-:W-:-:S04]  /*76b0*/  IMAD.WIDE.U32 R6, P0, R5, UR7, R6 ;  /* 0x0000000705067c25 */ /* 0x000fc8000f800006 */
[----:B------:R-:W-:-:S04]  /*76c0*/  IMAD.WIDE.U32 R4, R5, UR6, RZ ;  /* 0x0000000605047c25 */ /* 0x000fc8000f8e00ff */
[----:B------:R-:W-:Y:S01]  /*76d0*/  IMAD.MOV.U32 R4, RZ, RZ, R7 ;  /* 0x000000ffff047224 */ /* 0x000fe200078e0007 */
[----:B------:R-:W-:Y:S01]  /*76e0*/  IADD3 RZ, P1, R5, R6, RZ ;  /* 0x0000000605ff7210 */ /* 0x000fe20007f3e0ff */
[----:B------:R-:W-:-:S04]  /*76f0*/  IMAD.X R5, RZ, RZ, RZ, P0 ;  /* 0x000000ffff057224 */ /* 0x000fc800000e06ff */
[----:B------:R-:W-:-:S08]  /*7700*/  IMAD.WIDE.U32.X R4, R19, UR7, R4, P1 ;  /* 0x0000000713047c25 */ /* 0x000fd000088e0404 */
.L_x_177:
[--C-:B------:R-:W-:Y:S01]  /*7710*/  SHF.R.U64 R14, R4, UR9, R5.reuse ;  /* 0x00000009040e7c19 */ /* 0x100fe20008001205 */
[----:B------:R-:W0:Y:S01]  /*7720*/  F2I.U32.TRUNC.NTZ R21, R21 ;  /* 0x0000001500157305 */ /* 0x000e22000020f000 */
[----:B------:R-:W-:Y:S01]  /*7730*/  SHF.R.U32.HI R4, RZ, UR9, R5 ;  /* 0x00000009ff047c19 */ /* 0x000fe20008011605 */
[----:B------:R-:W-:Y:S01]  /*7740*/  ULDC.64 UR6, c[0x0][0x620] ;  /* 0x0001880000067ab9 */ /* 0x000fe20000000a00 */
[----:B------:R-:W-:Y:S01]  /*7750*/  IADD3 R7, P0, RZ, -R14, RZ ;  /* 0x8000000eff077210 */ /* 0x000fe20007f1e0ff */
[----:B------:R-:W-:-:S04]  /*7760*/  ULDC.64 UR8, c[0x0][0x640] ;  /* 0x0001900000087ab9 */ /* 0x000fc80000000a00 */
[----:B------:R-:W-:Y:S01]  /*7770*/  IMAD.X R4, RZ, RZ, ~R4, P0 ;  /* 0x000000ffff047224 */ /* 0x000fe200000e0e04 */
[----:B------:R-:W-:-:S03]  /*7780*/  ISETP.NE.U32.AND P0, PT, RZ, UR8, PT ;  /* 0x00000008ff007c0c */ /* 0x000fc6000bf05070 */
[----:B------:R-:W-:Y:S01]  /*7790*/  IMAD R6, R4, UR6, RZ ;  /* 0x0000000604067c24 */ /* 0x000fe2000f8e02ff */
[----:B------:R-:W-:Y:S01]  /*77a0*/  ISETP.NE.AND.EX P0, PT, RZ, UR9, PT, P0 ;  /* 0x00000009ff007c0c */ /* 0x000fe2000bf05300 */
[----:B------:R-:W-:Y:S01]  /*77b0*/  IMAD.WIDE.U32 R4, R7, UR6, R16 ;  /* 0x0000000607047c25 */ /* 0x000fe2000f8e0010 */
[----:B------:R-:W-:-:S03]  /*77c0*/  ULDC UR6, c[0x0][0x618] ;  /* 0x0001860000067ab9 */ /* 0x000fc60000000800 */
[----:B------:R-:W-:Y:S01]  /*77d0*/  IMAD R7, R7, UR7, R6 ;  /* 0x0000000707077c24 */ /* 0x000fe2000f8e0206 */
[----:B------:R-:W-:Y:S01]  /*77e0*/  ULDC UR7, c[0x0][0x154] ;  /* 0x0000550000077ab9 */ /* 0x000fe20000000800 */
[----:B0-----:R-:W-:Y:S02]  /*77f0*/  IMAD.MOV R6, RZ, RZ, -R21 ;  /* 0x000000ffff067224 */ /* 0x001fe400078e0a15 */
[----:B------:R-:W0:Y:S01]  /*7800*/  LDC R21, c[0x0][0x148] ;  /* 0x00005200ff157b82 */ /* 0x000e220000000800 */
[----:B------:R-:W-:Y:S02]  /*7810*/  IMAD.IADD R5, R5, 0x1, R7 ;  /* 0x0000000105057824 */ /* 0x000fe400078e0207 */
[----:B-1----:R-:W-:Y:S01]  /*7820*/  IMAD R15, R20, R6, R15 ;  /* 0x00000006140f7224 */ /* 0x002fe200078e020f */
[----:B------:R-:W-:Y:S02]  /*7830*/  I2FP.F32.U32 R6, R12 ;  /* 0x0000000c00067245 */ /* 0x000fe40000201000 */
[----:B------:R-:W-:-:S02]  /*7840*/  SHF.R.U64 R19, R4, UR6, R5 ;  /* 0x0000000604137c19 */ /* 0x000fc40008001205 */
[----:B------:R-:W-:Y:S01]  /*7850*/  SHF.R.U32.HI R4, RZ, UR6, R5 ;  /* 0x00000006ff047c19 */ /* 0x000fe20008011605 */
[----:B------:R-:W-:Y:S01]  /*7860*/  FMUL R6, R6, UR7 ;  /* 0x0000000706067c20 */ /* 0x000fe20008400000 */
[----:B------:R-:W-:Y:S02]  /*7870*/  ULDC UR6, c[0x0][0x608] ;  /* 0x0001820000067ab9 */ /* 0x000fe40000000800 */
[--C-:B------:R-:W-:Y:S01]  /*7880*/  SHF.R.U64 R22, R19, UR6, R4.reuse ;  /* 0x0000000613167c19 */ /* 0x100fe20008001204 */
[----:B------:R1:W2:Y:S01]  /*7890*/  F2I.U32.TRUNC.NTZ R24, R6 ;  /* 0x0000000600187305 */ /* 0x0002a2000020f000 */
[----:B------:R-:W-:Y:S01]  /*78a0*/  SHF.R.U32.HI R5, RZ, UR6, R4 ;  /* 0x00000006ff057c19 */ /* 0x000fe20008011604 */
[----:B------:R-:W-:-:S03]  /*78b0*/  ULDC UR6, c[0x0][0x658] ;  /* 0x0001960000067ab9 */ /* 0x000fc60000000800 */
[--C-:B------:R-:W-:Y:S02]  /*78c0*/  SHF.R.U64 R20, R22, UR6, R5.reuse ;  /* 0x0000000616147c19 */ /* 0x100fe40008001205 */
[----:B------:R-:W-:-:S03]  /*78d0*/  SHF.R.U32.HI R23, RZ, UR6, R5 ;  /* 0x00000006ff177c19 */ /* 0x000fc60008011605 */
[----:B------:R-:W-:Y:S02]  /*78e0*/  IMAD.MOV.U32 R4, RZ, RZ, R20 ;  /* 0x000000ffff047224 */ /* 0x000fe400078e0014 */
[----:B------:R-:W-:Y:S01]  /*78f0*/  IMAD.MOV.U32 R5, RZ, RZ, R23 ;  /* 0x000000ffff057224 */ /* 0x000fe200078e0017 */
[----:B-1----:R-:W-:Y:S06]  /*7900*/  @!P0 BRA `(.L_x_178) ;  /* 0x0000000000288947 */ /* 0x002fec0003800000 */
        /* <DEDUP_REMOVED lines=10> */
.L_x_178:
[----:B------:R-:W-:Y:S01]  /*79b0*/  ISETP.NE.AND P0, PT, R2, 0x1, PT ;  /* 0x000000010200780c */ /* 0x000fe20003f05270 */
[----:B------:R-:W-:Y:S01]  /*79c0*/  ULDC UR6, c[0x0][0x648] ;  /* 0x0001920000067ab9 */ /* 0x000fe20000000800 */
[----:B------:R-:W-:Y:S01]  /*79d0*/  LOP3.LUT R22, R22, UR13, RZ, 0xc0, !PT ;  /* 0x0000000d16167c12 */ /* 0x000fe2000f8ec0ff */
[----:B--2---:R-:W-:Y:S01]  /*79e0*/  IMAD.MOV R24, RZ, RZ, -R24 ;  /* 0x000000ffff187224 */ /* 0x004fe200078e0a18 */
[----:B------:R-:W-:Y:S01]  /*79f0*/  SHF.R.U64 R5, R4, UR6, R5 ;  /* 0x0000000604057c19 */ /* 0x000fe20008001205 */
[----:B------:R-:W-:Y:S01]  /*7a00*/  ULDC UR6, c[0x0][0x638] ;  /* 0x00018e0000067ab9 */ /* 0x000fe20000000800 */
[----:B------:R-:W-:Y:S01]  /*7a10*/  LOP3.LUT R19, R19, UR5, RZ, 0xc0, !PT ;  /* 0x0000000513137c12 */ /* 0x000fe2000f8ec0ff */
[----:B------:R-:W-:Y:S01]  /*7a20*/  ULDC UR7, c[0x0][0x610] ;  /* 0x0001840000077ab9 */ /* 0x000fe20000000800 */
[----:B------:R-:W-:Y:S02]  /*7a30*/  IMAD.MOV.U32 R4, RZ, RZ, 0x1 ;  /* 0x00000001ff047424 */ /* 0x000fe400078e00ff */
[----:B------:R-:W-:-:S02]  /*7a40*/  IMAD.MOV R7, RZ, RZ, -R5 ;  /* 0x000000ffff077224 */ /* 0x000fc400078e0a05 */
[----:B------:R-:W-:Y:S02]  /*7a50*/  IMAD R22, R5, UR21, R22 ;  /* 0x0000001505167c24 */ /* 0x000fe4000f8e0216 */
[----:B0-----:R-:W-:Y:S02]  /*7a60*/  @P0 IMAD R15, R21, R24, R12 ;  /* 0x00000018150f0224 */ /* 0x001fe400078e020c */
[----:B------:R-:W-:Y:S01]  /*7a70*/  IMAD R20, R7, UR6, R20 ;  /* 0x0000000607147c24 */ /* 0x000fe2000f8e0214 */
[----:B------:R-:W-:Y:S01]  /*7a80*/  ULDC UR6, c[0x0][0x600] ;  /* 0x0001800000067ab9 */ /* 0x000fe20000000800 */
[----:B------:R-:W-:Y:S02]  /*7a90*/  IMAD R15, R22, UR7, R15 ;  /* 0x00000007160f7c24 */ /* 0x000fe4000f8e020f */
[----:B------:R-:W-:Y:S02]  /*7aa0*/  IMAD R6, R20, UR6, R19 ;  /* 0x0000000614067c24 */ /* 0x000fe4000f8e0213 */
[----:B------:R-:W-:-:S03]  /*7ab0*/  IMAD.MOV.U32 R12, RZ, RZ, R14 ;  /* 0x000000ffff0c7224 */ /* 0x000fc600078e000e */
[----:B------:R-:W-:Y:S02]  /*7ac0*/  SEL R20, R6, R15, !P0 ;  /* 0x0000000f06147207 */ /* 0x000fe40004000000 */
[----:B------:R-:W-:-:S07]  /*7ad0*/  SEL R19, R15, R6, !P0 ;  /* 0x000000060f137207 */ /* 0x000fce0004000000 */
.L_x_176:
[----:B------:R-:W-:Y:S05]  /*7ae0*/  BSYNC B1 ;  /* 0x0000000000017941 */ /* 0x000fea0003800000 */
.L_x_175:
[----:B------:R-:W-:-:S13]  /*7af0*/  LOP3.LUT P0, RZ, R4, 0xff, RZ, 0xc0, !PT ;  /* 0x000000ff04ff7812 */ /* 0x000fda000780c0ff */
[----:B------:R-:W-:Y:S05]  /*7b00*/  @P0 BRA `(.L_x_179) ;  /* 0xfffffff400100947 */ /* 0x000fea000383ffff */
[----:B------:R-:W-:Y:S05]  /*7b10*/  BSYNC B0 ;  /* 0x0000000000007941 */ /* 0x000fea0003800000 */
.L_x_168:
[----:B------:R-:W-:-:S03]  /*7b20*/  UMOV UR6, 0xffffffff ;  /* 0xffffffff00067882 */ /* 0x000fc60000000000 */
[----:B------:R-:W-:Y:S05]  /*7b30*/  BRA.DIV UR6, `(.L_x_180) ;  /* 0x0000000606807947 */ /* 0x000fea000b800000 */
[----:B------:R-:W-:-:S13]  /*7b40*/  ELECT P6, URZ, PT ;  /* 0x00000000003f782f */ /* 0x000fda00038c0000 */
.L_x_197:
[----:B------:R-:W-:Y:S04]  /*7b50*/  BSSY B0, `(.L_x_181) ;  /* 0x0000046000007945 */ /* 0x000fe80003800000 */
[----:B------:R-:W-:Y:S05]  /*7b60*/  @!P6 BRA `(.L_x_182) ;  /* 0x000000040010e947 */ /* 0x000fea0003800000 */
[----:B------:R-:W-:-:S04]  /*7b70*/  LOP3.LUT R18, R18, 0x2, RZ, 0xfc, !PT ;  /* 0x0000000212127812 */ /* 0x000fc800078efcff */
[----:B------:R-:W-:-:S13]  /*7b80*/  ISETP.NE.AND P0, PT, R18, 0x3, PT ;  /* 0x000000031200780c */ /* 0x000fda0003f05270 */
[----:B------:R-:W-:Y:S05]  /*7b90*/  @!P0 BRA `(.L_x_183) ;  /* 0x0000000000048947 */ /* 0x000fea0003800000 */
[----:B------:R-:W-:Y:S01]  /*7ba0*/  BPT.TRAP 0x1 ;  /* 0x000000040000795c */ /* 0x000fe20000300000 */
.L_x_183:
[----:B------:R-:W0:Y:S01]  /*7bb0*/  S2R R5, SR_CgaCtaId ;  /* 0x0000000000057919 */ /* 0x000e220000008800 */
[----:B------:R-:W-:Y:S02]  /*7bc0*/  MOV R0, 0x400 ;  /* 0x0000040000007802 */ /* 0x000fe40000000f00 */
[----:B------:R-:W-:Y:S02]  /*7bd0*/  SHF.L.U32 R4, R3, 0x1f, RZ ;  /* 0x0000001f03047819 */ /* 0x000fe400000006ff */
[----:B0-----:R-:W-:-:S05]  /*7be0*/  LEA R0, R5, R0, 0x18 ;  /* 0x0000000005007211 */ /* 0x001fca00078ec0ff */
[----:B------:R-:W-:-:S04]  /*7bf0*/  VIADD R0, R0, 0x38 ;  /* 0x0000003800007836 */ /* 0x000fc80000000000 */
[C---:B------:R-:W-:Y:S02]  /*7c00*/  IMAD R7, R13.reuse, 0x8, R0 ;  /* 0x000000080d077824 */ /* 0x040fe400078e0200 */
[----:B------:R-:W-:Y:S02]  /*7c10*/  VIADD R13, R13, 0x1 ;  /* 0x000000010d0d7836 */ /* 0x000fe40000000000 */
[----:B------:R-:W0:Y:S03]  /*7c20*/  SYNCS.PHASECHK.TRANS64.TRYWAIT P0, [R7+URZ], R4 ;  /* 0x00000004070075a7 */ /* 0x000e26000800017f */
[----:B------:R-:W-:-:S04]  /*7c30*/  ISETP.NE.AND P1, PT, R13, 0x7, PT ;  /* 0x000000070d00780c */ /* 0x000fc80003f25270 */
[----:B------:R-:W-:Y:S02]  /*7c40*/  SEL R2, RZ, 0x1, P1 ;  /* 0x00000001ff027807 */ /* 0x000fe40000800000 */
[----:B------:R-:W-:Y:S02]  /*7c50*/  SEL R13, R13, RZ, P1 ;  /* 0x000000ff0d0d7207 */ /* 0x000fe40000800000 */
[----:B------:R-:W-:-:S03]  /*7c60*/  LOP3.LUT R6, R3, R2, RZ, 0x3c, !PT ;  /* 0x0000000203067212 */ /* 0x000fc600078e3cff */
[----:B------:R-:W-:Y:S01]  /*7c70*/  IMAD R8, R13, 0x8, R0 ;  /* 0x000000080d087824 */ /* 0x000fe200078e0200 */
[----:B------:R-:W-:Y:S01]  /*7c80*/  SHF.L.U32 R5, R6, 0x1f, RZ ;  /* 0x0000001f06057819 */ /* 0x000fe200000006ff */
[----:B0-----:R-:W-:Y:S06]  /*7c90*/  @!P0 BRA `(.L_x_184) ;  /* 0x0000000400488947 */ /* 0x001fec0003800000 */
.L_x_198:
[----:B------:R-:W1:Y:S01]  /*7ca0*/  SYNCS.PHASECHK.TRANS64.TRYWAIT P0, [R8+URZ], R5 ;  /* 0x00000005080075a7 */ /* 0x000e62000800017f */
[----:B------:R-:W-:-:S05]  /*7cb0*/  VIADD R2, R13, 0x1 ;  /* 0x000000010d027836 */ /* 0x000fca0000000000 */
[----:B------:R-:W-:-:S04]  /*7cc0*/  ISETP.NE.AND P1, PT, R2, 0x7, PT ;  /* 0x000000070200780c */ /* 0x000fc80003f25270 */
[----:B------:R-:W-:Y:S02]  /*7cd0*/  SEL R3, RZ, 0x1, P1 ;  /* 0x00000001ff037807 */ /* 0x000fe40000800000 */
[----:B0-----:R-:W-:Y:S02]  /*7ce0*/  SEL R7, R2, RZ, P1 ;  /* 0x000000ff02077207 */ /* 0x001fe40000800000 */
[----:B------:R-:W-:-:S03]  /*7cf0*/  LOP3.LUT R6, R6, R3, RZ, 0x3c, !PT ;  /* 0x0000000306067212 */ /* 0x000fc600078e3cff */
[----:B------:R-:W-:Y:S01]  /*7d00*/  IMAD R9, R7, 0x8, R0 ;  /* 0x0000000807097824 */ /* 0x000fe200078e0200 */
[----:B------:R-:W-:Y:S01]  /*7d10*/  SHF.L.U32 R4, R6, 0x1f, RZ ;  /* 0x0000001f06047819 */ /* 0x000fe200000006ff */
[----:B-1----:R-:W-:Y:S06]  /*7d20*/  @!P0 BRA `(.L_x_185) ;  /* 0x0000000400388947 */ /* 0x002fec0003800000 */
.L_x_199:
[----:B------:R-:W1:Y:S01]  /*7d30*/  SYNCS.PHASECHK.TRANS64.TRYWAIT P0, [R9+URZ], R4 ;  /* 0x00000004090075a7 */ /* 0x000e62000800017f */
[----:B------:R-:W-:-:S05]  /*7d40*/  VIADD R2, R7, 0x1 ;  /* 0x0000000107027836 */ /* 0x000fca0000000000 */
[----:B------:R-:W-:-:S04]  /*7d50*/  ISETP.NE.AND P1, PT, R2, 0x7, PT ;  /* 0x000000070200780c */ /* 0x000fc80003f25270 */
[----:B------:R-:W-:Y:S02]  /*7d60*/  SEL R3, RZ, 0x1, P1 ;  /* 0x00000001ff037807 */ /* 0x000fe40000800000 */
[----:B------:R-:W-:Y:S02]  /*7d70*/  SEL R7, R2, RZ, P1 ;  /* 0x000000ff02077207 */ /* 0x000fe40000800000 */
[----:B------:R-:W-:-:S03]  /*7d80*/  LOP3.LUT R6, R6, R3, RZ, 0x3c, !PT ;  /* 0x0000000306067212 */ /* 0x000fc600078e3cff */
[----:B0-----:R-:W-:Y:S01]  /*7d90*/  IMAD R8, R7, 0x8, R0 ;  /* 0x0000000807087824 */ /* 0x001fe200078e0200 */
[----:B------:R-:W-:Y:S01]  /*7da0*/  SHF.L.U32 R5, R6, 0x1f, RZ ;  /* 0x0000001f06057819 */ /* 0x000fe200000006ff */
[----:B-1----:R-:W-:Y:S06]  /*7db0*/  @!P0 BRA `(.L_x_186) ;  /* 0x0000000400288947 */ /* 0x002fec0003800000 */
.L_x_200:
        /* <DEDUP_REMOVED lines=9> */
.L_x_201:
[----:B------:R-:W1:Y:S01]  /*7e50*/  SYNCS.PHASECHK.TRANS64.TRYWAIT P0, [R9+URZ], R4 ;  /* 0x00000004090075a7 */ /* 0x000e62000800017f */
[----:B------:R-:W-:-:S05]  /*7e60*/  VIADD R2, R7, 0x1 ;  /* 0x0000000107027836 */ /* 0x000fca0000000000 */
[----:B------:R-:W-:-:S04]  /*7e70*/  ISETP.NE.AND P1, PT, R2, 0x7, PT ;  /* 0x000000070200780c */ /* 0x000fc80003f25270 */
[----:B------:R-:W-:Y:S02]  /*7e80*/  SEL R3, RZ, 0x1, P1 ;  /* 0x00000001ff037807 */ /* 0x000fe40000800000 */
[----:B------:R-:W-:Y:S02]  /*7e90*/  SEL R7, R2, RZ, P1 ;  /* 0x000000ff02077207 */ /* 0x000fe40000800000 */
[----:B------:R-:W-:-:S03]  /*7ea0*/  LOP3.LUT R11, R6, R3, RZ, 0x3c, !PT ;  /* 0x00000003060b7212 */ /* 0x000fc600078e3cff */
[----:B------:R-:W-:Y:S01]  /*7eb0*/  IMAD R6, R7, 0x8, R0 ;  /* 0x0000000807067824 */ /* 0x000fe200078e0200 */
[----:B0-----:R-:W-:Y:S01]  /*7ec0*/  SHF.L.U32 R5, R11, 0x1f, RZ ;  /* 0x0000001f0b057819 */ /* 0x001fe200000006ff */
[----:B-1----:R-:W-:Y:S06]  /*7ed0*/  @!P0 BRA `(.L_x_188) ;  /* 0x0000000400088947 */ /* 0x002fec0003800000 */
.L_x_202:
[----:B------:R-:W1:Y:S01]  /*7ee0*/  SYNCS.PHASECHK.TRANS64.TRYWAIT P0, [R6+URZ], R5 ;  /* 0x00000005060075a7 */ /* 0x000e62000800017f */
[----:B------:R-:W-:-:S05]  /*7ef0*/  VIADD R2, R7, 0x1 ;  /* 0x0000000107027836 */ /* 0x000fca0000000000 */
[----:B------:R-:W-:-:S04]  /*7f00*/  ISETP.NE.AND P1, PT, R2, 0x7, PT ;  /* 0x000000070200780c */ /* 0x000fc80003f25270 */
[----:B0-----:R-:W-:Y:S02]  /*7f10*/  SEL R4, RZ, 0x1, P1 ;  /* 0x00000001ff047807 */ /* 0x001fe40000800000 */
[----:B------:R-:W-:Y:S02]  /*7f20*/  SEL R3, R2, RZ, P1 ;  /* 0x000000ff02037207 */ /* 0x000fe40000800000 */
[----:B------:R-:W-:Y:S01]  /*7f30*/  LOP3.LUT R4, R11, R4, RZ, 0x3c, !PT ;  /* 0x000000040b047212 */ /* 0x000fe200078e3cff */
[----:B-1----:R-:W-:Y:S06]  /*7f40*/  @!P0 BRA `(.L_x_189) ;  /* 0x0000000400008947 */ /* 0x002fec0003800000 */
.L_x_203:
[----:B------:R-:W-:Y:S01]  /*7f50*/  IMAD R3, R3, 0x8, R0 ;  /* 0x0000000803037824 */ /* 0x000fe200078e0200 */
[----:B------:R-:W-:-:S07]  /*7f60*/  SHF.L.U32 R0, R4, 0x1f, RZ ;  /* 0x0000001f04007819 */ /* 0x000fce00000006ff */
.L_x_190:
[----:B-1----:R1:W2:Y:S02]  /*7f70*/  SYNCS.PHASECHK.TRANS64.TRYWAIT P0, [R3+URZ], R0 ;  /* 0x00000000030075a7 */ /* 0x0022a4000800017f */
[----:B--2---:R-:W-:Y:S05]  /*7f80*/  @!P0 NANOSLEEP.SYNCS 0x989680 ;  /* 0x009896800000895d */ /* 0x004fea0003900000 */
[----:B------:R-:W2:Y:S02]  /*7f90*/  @!P0 SYNCS.PHASECHK.TRANS64 P0, [R3+URZ], R0 ;  /* 0x00000000030085a7 */ /* 0x000ea4000800007f */
[----:B--2---:R-:W-:Y:S05]  /*7fa0*/  @!P0 BRA `(.L_x_190) ;  /* 0xfffffffc00f08947 */ /* 0x004fea000383ffff */
.L_x_182:
[----:B------:R-:W-:Y:S05]  /*7fb0*/  BSYNC B0 ;  /* 0x0000000000007941 */ /* 0x000fea0003800000 */
.L_x_181:
[----:B------:R-:W-:Y:S05]  /*7fc0*/  EXIT ;  /* 0x000000000000794d */ /* 0x000fea0003800000 */
.L_x_21:
[----:B-1----:R1:W2:Y:S02]  /*7fd0*/  SYNCS.PHASECHK.TRANS64.TRYWAIT P1, [R3+URZ], R0 ;  /* 0x00000000030075a7 */ /* 0x0022a4000802017f */
[----:B--2---:R-:W-:Y:S05]  /*7fe0*/  @!P1 NANOSLEEP.SYNCS 0x989680 ;  /* 0x009896800000995d */ /* 0x004fea0003900000 */
[----:B------:R-:W2:Y:S02]  /*7ff0*/  @!P1 SYNCS.PHASECHK.TRANS64 P1, [R3+URZ], R0 ;  /* 0x00000000030095a7 */ /* 0x000ea4000802007f */
[----:B--2---:R-:W-:Y:S05]  /*8000*/  @!P1 BRA `(.L_x_21) ;  /* 0xfffffffc00f09947 */ /* 0x004fea000383ffff */
[----:B------:R-:W-:Y:S05]  /*8010*/  BRA `(.L_x_20) ;  /* 0xffffff9400dc7947 */ /* 0x000fea000383ffff */
.L_x_26:
[----:B-1----:R1:W2:Y:S02]  /*8020*/  SYNCS.PHASECHK.TRANS64.TRYWAIT P1, [R5+URZ], R4 ;  /* 0x00000004050075a7 */ /* 0x0022a4000802017f */
[----:B--2---:R-:W-:Y:S05]  /*8030*/  @!P1 NANOSLEEP.SYNCS 0x989680 ;  /* 0x009896800000995d */ /* 0x004fea0003900000 */
[----:B------:R-:W2:Y:S02]  /*8040*/  @!P1 SYNCS.PHASECHK.TRANS64 P1, [R5+URZ], R4 ;  /* 0x00000004050095a7 */ /* 0x000ea4000802007f */
[----:B--2---:R-:W-:Y:S05]  /*8050*/  @!P1 BRA `(.L_x_26) ;  /* 0xfffffffc00f09947 */ /* 0x004fea000383ffff */
[----:B------:R-:W-:Y:S05]  /*8060*/  BRA `(.L_x_25) ;  /* 0xffffff9800b87947 */ /* 0x000fea000383ffff */
.L_x_169:
[----:B------:R-:W-:Y:S01]  /*8070*/  BSSY B1, `(.L_x_191) ;  /* 0x0000006000017945 */ /* 0x000fe20003800000 */
[----:B------:R-:W-:-:S07]  /*8080*/  IMAD.MOV.U32 R15, RZ, RZ, -0x1 ;  /* 0xffffffffff0f7424 */ /* 0x000fce00078e00ff */
[----:B------:R-:W-:Y:S05]  /*8090*/  WARPSYNC.COLLECTIVE R15, `(.L_x_192) ;  /* 0x000000000f0c7348 */ /* 0x000fea0003c00000 */
[----:B------:R-:W-:Y:S02]  /*80a0*/  ELECT P6, UR62, PT ;  /* 0x00000000003e782f */ /* 0x000fe400038c0000 */
[----:B------:R-:W-:Y:S01]  /*80b0*/  MOV R14, UR62 ;  /* 0x0000003e000e7c02 */ /* 0x000fe20008000f00 */
[----:B------:R-:W-:Y:S10]  /*80c0*/  ENDCOLLECTIVE ;  /* 0x000000000000791b */ /* 0x000ff40003800000 */
.L_x_192:
[----:B------:R-:W-:Y:S05]  /*80d0*/  BSYNC B1 ;  /* 0x0000000000017941 */ /* 0x000fea0003800000 */
.L_x_191:
[----:B------:R-:W-:Y:S05]  /*80e0*/  BRA `(.L_x_193) ;  /* 0xffffffec00a47947 */ /* 0x000fea000383ffff */
.L_x_172:
[----:B0-----:R0:W1:Y:S02]  /*80f0*/  SYNCS.PHASECHK.TRANS64.TRYWAIT P0, [R22+URZ+0x38], R7 ;  /* 0x00003807160075a7 */ /* 0x001064000800017f */
[----:B-1----:R-:W-:Y:S05]  /*8100*/  @!P0 NANOSLEEP.SYNCS 0x989680 ;  /* 0x009896800000895d */ /* 0x002fea0003900000 */
[----:B------:R-:W1:Y:S02]  /*8110*/  @!P0 SYNCS.PHASECHK.TRANS64 P0, [R22+URZ+0x38], R7 ;  /* 0x00003807160085a7 */ /* 0x000e64000800007f */
[----:B-1----:R-:W-:Y:S05]  /*8120*/  @!P0 BRA `(.L_x_172) ;  /* 0xfffffffc00f08947 */ /* 0x002fea000383ffff */
[----:B------:R-:W-:Y:S05]  /*8130*/  BRA `(.L_x_194) ;  /* 0xffffffec00e87947 */ /* 0x000fea000383ffff */
.L_x_180:
[----:B------:R-:W-:Y:S01]  /*8140*/  BSSY B0, `(.L_x_195) ;  /* 0x0000006000007945 */ /* 0x000fe20003800000 */
[----:B------:R-:W-:-:S07]  /*8150*/  IMAD.MOV.U32 R15, RZ, RZ, -0x1 ;  /* 0xffffffffff0f7424 */ /* 0x000fce00078e00ff */
[----:B------:R-:W-:Y:S05]  /*8160*/  WARPSYNC.COLLECTIVE R15, `(.L_x_196) ;  /* 0x000000000f0c7348 */ /* 0x000fea0003c00000 */
[----:B------:R-:W-:Y:S02]  /*8170*/  ELECT P6, UR62, PT ;  /* 0x00000000003e782f */ /* 0x000fe400038c0000 */
[----:B------:R-:W-:Y:S01]  /*8180*/  MOV R14, UR62 ;  /* 0x0000003e000e7c02 */ /* 0x000fe20008000f00 */
[----:B------:R-:W-:Y:S10]  /*8190*/  ENDCOLLECTIVE ;  /* 0x000000000000791b */ /* 0x000ff40003800000 */
.L_x_196:
[----:B------:R-:W-:Y:S05]  /*81a0*/  BSYNC B0 ;  /* 0x0000000000007941 */ /* 0x000fea0003800000 */
.L_x_195:
[----:B------:R-:W-:Y:S05]  /*81b0*/  BRA `(.L_x_197) ;  /* 0xfffffff800647947 */ /* 0x000fea000383ffff */
.L_x_184:
[----:B0-----:R0:W1:Y:S02]  /*81c0*/  SYNCS.PHASECHK.TRANS64.TRYWAIT P0, [R7+URZ], R4 ;  /* 0x00000004070075a7 */ /* 0x001064000800017f */
[----:B-1----:R-:W-:Y:S05]  /*81d0*/  @!P0 NANOSLEEP.SYNCS 0x989680 ;  /* 0x009896800000895d */ /* 0x002fea0003900000 */
[----:B------:R-:W1:Y:S02]  /*81e0*/  @!P0 SYNCS.PHASECHK.TRANS64 P0, [R7+URZ], R4 ;  /* 0x00000004070085a7 */ /* 0x000e64000800007f */
[----:B-1----:R-:W-:Y:S05]  /*81f0*/  @!P0 BRA `(.L_x_184) ;  /* 0xfffffffc00f08947 */ /* 0x002fea000383ffff */
[----:B------:R-:W-:Y:S05]  /*8200*/  BRA `(.L_x_198) ;  /* 0xfffffff800a47947 */ /* 0x000fea000383ffff */
.L_x_185:
[----:B0-----:R0:W1:Y:S02]  /*8210*/  SYNCS.PHASECHK.TRANS64.TRYWAIT P0, [R8+URZ], R5 ;  /* 0x00000005080075a7 */ /* 0x001064000800017f */
[----:B-1----:R-:W-:Y:S05]  /*8220*/  @!P0 NANOSLEEP.SYNCS 0x989680 ;  /* 0x009896800000895d */ /* 0x002fea0003900000 */
[----:B------:R-:W1:Y:S02]  /*8230*/  @!P0 SYNCS.PHASECHK.TRANS64 P0, [R8+URZ], R5 ;  /* 0x00000005080085a7 */ /* 0x000e64000800007f */
[----:B-1----:R-:W-:Y:S05]  /*8240*/  @!P0 BRA `(.L_x_185) ;  /* 0xfffffffc00f08947 */ /* 0x002fea000383ffff */
[----:B------:R-:W-:Y:S05]  /*8250*/  BRA `(.L_x_199) ;  /* 0xfffffff800b47947 */ /* 0x000fea000383ffff */
.L_x_186:
[----:B0-----:R0:W1:Y:S02]  /*8260*/  SYNCS.PHASECHK.TRANS64.TRYWAIT P0, [R9+URZ], R4 ;  /* 0x00000004090075a7 */ /* 0x001064000800017f */
[----:B-1----:R-:W-:Y:S05]  /*8270*/  @!P0 NANOSLEEP.SYNCS 0x989680 ;  /* 0x009896800000895d */ /* 0x002fea0003900000 */
[----:B------:R-:W1:Y:S02]  /*8280*/  @!P0 SYNCS.PHASECHK.TRANS64 P0, [R9+URZ], R4 ;  /* 0x00000004090085a7 */ /* 0x000e64000800007f */
[----:B-1----:R-:W-:Y:S05]  /*8290*/  @!P0 BRA `(.L_x_186) ;  /* 0xfffffffc00f08947 */ /* 0x002fea000383ffff */
[----:B------:R-:W-:Y:S05]  /*82a0*/  BRA `(.L_x_200) ;  /* 0xfffffff800c47947 */ /* 0x000fea000383ffff */
.L_x_187:
[----:B0-----:R0:W1:Y:S02]  /*82b0*/  SYNCS.PHASECHK.TRANS64.TRYWAIT P0, [R8+URZ], R5 ;  /* 0x00000005080075a7 */ /* 0x001064000800017f */
[----:B-1----:R-:W-:Y:S05]  /*82c0*/  @!P0 NANOSLEEP.SYNCS 0x989680 ;  /* 0x009896800000895d */ /* 0x002fea0003900000 */
[----:B------:R-:W1:Y:S02]  /*82d0*/  @!P0 SYNCS.PHASECHK.TRANS64 P0, [R8+URZ], R5 ;  /* 0x00000005080085a7 */ /* 0x000e64000800007f */
[----:B-1----:R-:W-:Y:S05]  /*82e0*/  @!P0 BRA `(.L_x_187) ;  /* 0xfffffffc00f08947 */ /* 0x002fea000383ffff */
[----:B------:R-:W-:Y:S05]  /*82f0*/  BRA `(.L_x_201) ;  /* 0xfffffff800d47947 */ /* 0x000fea000383ffff */
.L_x_188:
[----:B0-----:R0:W1:Y:S02]  /*8300*/  SYNCS.PHASECHK.TRANS64.TRYWAIT P0, [R9+URZ], R4 ;  /* 0x00000004090075a7 */ /* 0x001064000800017f */
[----:B-1----:R-:W-:Y:S05]  /*8310*/  @!P0 NANOSLEEP.SYNCS 0x989680 ;  /* 0x009896800000895d */ /* 0x002fea0003900000 */
[----:B------:R-:W1:Y:S02]  /*8320*/  @!P0 SYNCS.PHASECHK.TRANS64 P0, [R9+URZ], R4 ;  /* 0x00000004090085a7 */ /* 0x000e64000800007f */
[----:B-1----:R-:W-:Y:S05]  /*8330*/  @!P0 BRA `(.L_x_188) ;  /* 0xfffffffc00f08947 */ /* 0x002fea000383ffff */
[----:B------:R-:W-:Y:S05]  /*8340*/  BRA `(.L_x_202) ;  /* 0xfffffff800e47947 */ /* 0x000fea000383ffff */
.L_x_189:
[----:B0-----:R0:W1:Y:S02]  /*8350*/  SYNCS.PHASECHK.TRANS64.TRYWAIT P0, [R6+URZ], R5 ;  /* 0x00000005060075a7 */ /* 0x001064000800017f */
[----:B-1----:R-:W-:Y:S05]  /*8360*/  @!P0 NANOSLEEP.SYNCS 0x989680 ;  /* 0x009896800000895d */ /* 0x002fea0003900000 */
[----:B------:R-:W1:Y:S02]  /*8370*/  @!P0 SYNCS.PHASECHK.TRANS64 P0, [R6+URZ], R5 ;  /* 0x00000005060085a7 */ /* 0x000e64000800007f */
[----:B-1----:R-:W-:Y:S05]  /*8380*/  @!P0 BRA `(.L_x_189) ;  /* 0xfffffffc00f08947 */ /* 0x002fea000383ffff */
[----:B------:R-:W-:Y:S05]  /*8390*/  BRA `(.L_x_203) ;  /* 0xfffffff800ec7947 */ /* 0x000fea000383ffff */
.L_x_204:
[----:B------:R-:W-:-:S00]  /*83a0*/  BRA `(.L_x_204) ;  /* 0xfffffffc00fc7947 */ /* 0x000fc0000383ffff */
[----:B------:R-:W-:-:S00]  /*83b0*/  NOP ;  /* 0x0000000000007918 */ /* 0x000fc00000000000 */
        /* <DEDUP_REMOVED lines=12> */
.L_x_205:


//--------------------- .nv.global.init           --------------------------
	.section	.nv.global.init,"aw",@progbits
.nv.global.init:
	.type		$str$22,@object
	.size		$str$22,($str$23 - $str$22)
$str$22:
        /*0000*/ 	.byte	0x6b, 0x5f, 0x74, 0x69, 0x6c, 0x65, 0x5f, 0x63, 0x6f, 0x75, 0x6e, 0x74, 0x20, 0x3e, 0x3d, 0x20
        /*0010*/ 	.byte	0x31, 0x00
	.type		$str$23,@object
	.size		$str$23,(__unnamed_1 - $str$23)
$str$23:
        /*0012*/ 	.byte	0x2f, 0x74, 0x6d, 0x70, 0x2f, 0x63, 0x75, 0x74, 0x6c, 0x61, 0x73, 0x73, 0x5f, 0x73, 0x77, 0x65
        /*0022*/ 	.byte	0x65, 0x70, 0x5f, 0x73, 0x72, 0x63, 0x2f, 0x69, 0x6e, 0x63, 0x6c, 0x75, 0x64, 0x65, 0x2f, 0x63
        /*0032*/ 	.byte	0x75, 0x74, 0x6c, 0x61, 0x73, 0x73, 0x2f, 0x67, 0x65, 0x6d, 0x6d, 0x2f, 0x63, 0x6f, 0x6c, 0x6c
        /*0042*/ 	.byte	0x65, 0x63, 0x74, 0x69, 0x76, 0x65, 0x2f, 0x73, 0x6d, 0x39, 0x30, 0x5f, 0x6d, 0x6d, 0x61, 0x5f
        /*0052*/ 	.byte	0x74, 0x6d, 0x61, 0x5f, 0x67, 0x6d, 0x6d, 0x61, 0x5f, 0x73, 0x73, 0x5f, 0x77, 0x61, 0x72, 0x70
        /*0062*/ 	.byte	0x73, 0x70, 0x65, 0x63, 0x69, 0x61, 0x6c, 0x69, 0x7a, 0x65, 0x64, 0x2e, 0x68, 0x70, 0x70, 0x00
	.type		__unnamed_1,@object
	.size		__unnamed_1,(.L_0 - __unnamed_1)
__unnamed_1:
        /*0072*/ 	.byte	0x76, 0x6f, 0x69, 0x64, 0x20, 0x63, 0x75, 0x74, 0x6c, 0x61, 0x73, 0x73, 0x3a, 0x3a, 0x67, 0x65
        /* <DEDUP_REMOVED lines=180> */
        /*0bc2*/ 	.byte	0x74, 0x69, 0x74, 0x79, 0x5d, 0x00
.L_0:


//--------------------- .nv.shared._ZN7cutlass13device_kernelINS_4gemm6kernel13GemmUniversalIN4cute5tupleIJiiiiEEENS1_10collective13CollectiveMmaINS1_34MainloopSm90TmaGmmaWarpSpecializedILi7ENS5_IJNS4_1CILi1EEENSA_ILi4EEESB_EEENS1_35KernelTmaWarpSpecializedCooperativeEEENS5_IJNSA_ILi128EEESG_NSA_ILi64EEEEEENS_6half_tENS5_IJSB_llEEESJ_NS5_IJlSB_lEEENS4_8TiledMMAINS4_8MMA_AtomIJNS4_4SM904GMMA26MMA_64x128x16_F32F16F16_SSILNSP_5MajorE1ELSR_0ELNSP_7ScaleInE1ELSS_1EEEEEENS4_6LayoutINS5_IJNSA_ILi2EEESB_SB_EEENS5_IJSB_NSA_ILi0EEESY_EEEEENS5_IJNS4_10UnderscoreES11_S11_EEEEENS4_23SM90_TMA_LOAD_MULTICASTENS4_14ComposedLayoutINS4_7SwizzleILi3ELi4ELi3EEENS4_18smem_ptr_flag_bitsILi16EEENSV_INS5_IJSH_NSA_ILi8EEEEEENS5_IJSB_SH_EEEEEEEvNS4_8identityENS4_13SM90_TMA_LOADENS15_IS17_S19_NSV_INS5_IJS1A_SH_EEENS5_IJSH_SB_EEEEEEEvS1F_EENS_8epilogue10collective6detail29Sm90TmaWarpSpecializedAdapterINS1N_15DefaultEpilogueISJ_SL_SL_NS1M_6thread17LinearCombinationISJ_Li1EffLNS1R_9ScaleType4KindE0ELNS_15FloatRoundStyleE2ESJ_EENS1_15EpilogueDefaultEEEEEvvEEEEvNT_6ParamsE --------------------------
	.section	.nv.shared._ZN7cutlass13device_kernelINS_4gemm6kernel13GemmUniversalIN4cute5tupleIJiiiiEEENS1_10collective13CollectiveMmaINS1_34MainloopSm90TmaGmmaWarpSpecializedILi7ENS5_IJNS4_1CILi1EEENSA_ILi4EEESB_EEENS1_35KernelTmaWarpSpecializedCooperativeEEENS5_IJNSA_ILi128EEESG_NSA_ILi64EEEEEENS_6half_tENS5_IJSB_llEEESJ_NS5_IJlSB_lEEENS4_8TiledMMAINS4_8MMA_AtomIJNS4_4SM904GMMA26MMA_64x128x16_F32F16F16_SSILNSP_5MajorE1ELSR_0ELNSP_7ScaleInE1ELSS_1EEEEEENS4_6LayoutINS5_IJNSA_ILi2EEESB_SB_EEENS5_IJSB_NSA_ILi0EEESY_EEEEENS5_IJNS4_10UnderscoreES11_S11_EEEEENS4_23SM90_TMA_LOAD_MULTICASTENS4_14ComposedLayoutINS4_7SwizzleILi3ELi4ELi3EEENS4_18smem_ptr_flag_bitsILi16EEENSV_INS5_IJSH_NSA_ILi8EEEEEENS5_IJSB_SH_EEEEEEEvNS4_8identityENS4_13SM90_TMA_LOADENS15_IS17_S19_NSV_INS5_IJS1A_SH_EEENS5_IJSH_SB_EEEEEEEvS1F_EENS_8epilogue10collective6detail29Sm90TmaWarpSpecializedAdapterINS1N_15DefaultEpilogueISJ_SL_SL_NS1M_6thread17LinearCombinationISJ_Li1EffLNS1R_9ScaleType4KindE0ELNS_15FloatRoundStyleE2ESJ_EENS1_15EpilogueDefaultEEEEEvvEEEEvNT_6ParamsE,"aw",@nobits
	.sectionflags	@""
	.align	16
	.zero		1024


//--------------------- .nv.shared.reserved.0     --------------------------
	.section	.nv.shared.reserved.0,"aw",@nobits
	.weak		__nv_reservedSMEM_offset_0_alias
	.size		__nv_reservedSMEM_offset_0_alias, 0, 0
	.other		__nv_reservedSMEM_offset_0_alias,@"STO_CUDA_RESERVED_SHARED STV_DEFAULT"
__nv_reservedSMEM_offset_0_alias:
	.zero		0


//--------------------- .nv.global                --------------------------
	.section	.nv.global,"aw",@nobits
.nv.global:
	.type		_ZN40_INTERNAL_6bbb7f9f_4_k_cu_7cbc17d4_230204cute1_E,@object
	.size		_ZN40_INTERNAL_6bbb7f9f_4_k_cu_7cbc17d4_230204cute1_E,(_ZN40_INTERNAL_6bbb7f9f_4_k_cu_7cbc17d4_230204cuda3std3__45__cpo6cbeginE - _ZN40_INTERNAL_6bbb7f9f_4_k_cu_7cbc17d4_230204cute1_E)
_ZN40_INTERNAL_6bbb7f9f_4_k_cu_7cbc17d4_230204cute1_E:
	.zero		1
	.type		_ZN40_INTERNAL_6bbb7f9f_4_k_cu_7cbc17d4_230204cuda3std3__45__cpo6cbeginE,@object
	.size		_ZN40_INTERNAL_6bbb7f9f_4_k_cu_7cbc17d4_230204cuda3std3__45__cpo6cbeginE,(_ZN40_INTERNAL_6bbb7f9f_4_k_cu_7cbc17d4_230204cuda3std3__48in_placeE - _ZN40_INTERNAL_6bbb7f9f_4_k_cu_7cbc17d4_230204cuda3std3__45__cpo6cbeginE)
_ZN40_INTERNAL_6bbb7f9f_4_k_cu_7cbc17d4_230204cuda3std3__45__cpo6cbeginE:
	.zero		1
	.type		_ZN40_INTERNAL_6bbb7f9f_4_k_cu_7cbc17d4_230204cuda3std3__48in_placeE,@object
	.size		_ZN40_INTERNAL_6bbb7f9f_4_k_cu_7cbc17d4_230204cuda3std3__48in_placeE,(_ZN40_INTERNAL_6bbb7f9f_4_k_cu_7cbc17d4_230204cuda3std6ranges3__45__cpo9iter_moveE - _ZN40_INTERNAL_6bbb7f9f_4_k_cu_7cbc17d4_230204cuda3std3__48in_placeE)
_ZN40_INTERNAL_6bbb7f9f_4_k_cu_7cbc17d4_230204cuda3std3__48in_placeE:
	.zero		1
	.type		_ZN40_INTERNAL_6bbb7f9f_4_k_cu_7cbc17d4_230204cuda3std6ranges3__45__cpo9iter_moveE,@object
	.size		_ZN40_INTERNAL_6bbb7f9f_4_k_cu_7cbc17d4_230204cuda3std6ranges3__45__cpo9iter_moveE,(_ZN40_INTERNAL_6bbb7f9f_4_k_cu_7cbc17d4_230204cuda3std3__45__cpo5beginE - _ZN40_INTERNAL_6bbb7f9f_4_k_cu_7cbc17d4_230204cuda3std6ranges3__45__cpo9iter_moveE)
_ZN40_INTERNAL_6bbb7f9f_4_k_cu_7cbc17d4_230204cuda3std6ranges3__45__cpo9iter_moveE:
	.zero		1
	.type		_ZN40_INTERNAL_6bbb7f9f_4_k_cu_7cbc17d4_230204cuda3std3__45__cpo5beginE,@object
	.size		_ZN40_INTERNAL_6bbb7f9f_4_k_cu_7cbc17d4_230204cuda3std3__45__cpo5beginE,(_ZN40_INTERNAL_6bbb7f9f_4_k_cu_7cbc17d4_230204cuda3std3__442_GLOBAL__N__6bbb7f9f_4_k_cu_7cbc17d4_230206ignoreE - _ZN40_INTERNAL_6bbb7f9f_4_k_cu_7cbc17d4_230204cuda3std3__45__cpo5beginE)
_ZN40_INTERNAL_6bbb7f9f_4_k_cu_7cbc17d4_230204cuda3std3__45__cpo5beginE:
	.zero		1
	.type		_ZN40_INTERNAL_6bbb7f9f_4_k_cu_7cbc17d4_230204cuda3std3__442_GLOBAL__N__6bbb7f9f_4_k_cu_7cbc17d4_230206ignoreE,@object
	.size		_ZN40_INTERNAL_6bbb7f9f_4_k_cu_7cbc17d4_230204cuda3std3__442_GLOBAL__N__6bbb7f9f_4_k_cu_7cbc17d4_230206ignoreE,(_ZN40_INTERNAL_6bbb7f9f_4_k_cu_7cbc17d4_230204cute7productE - _ZN40_INTERNAL_6bbb7f9f_4_k_cu_7cbc17d4_230204cuda3std3__442_GLOBAL__N__6bbb7f9f_4_k_cu_7cbc17d4_230206ignoreE)
_ZN40_INTERNAL_6bbb7f9f_4_k_cu_7cbc17d4_230204cuda3std3__442_GLOBAL__N__6bbb7f9f_4_k_cu_7cbc17d4_230206ignoreE:
	.zero		1
	.type		_ZN40_INTERNAL_6bbb7f9f_4_k_cu_7cbc17d4_230204cute7productE,@object
	.size		_ZN40_INTERNAL_6bbb7f9f_4_k_cu_7cbc17d4_230204cute7productE,(_ZN40_INTERNAL_6bbb7f9f_4_k_cu_7cbc17d4_230204cuda3std3__45__cpo3endE - _ZN40_INTERNAL_6bbb7f9f_4_k_cu_7cbc17d4_230204cute7productE)
_ZN40_INTERNAL_6bbb7f9f_4_k_cu_7cbc17d4_230204cute7productE:
	.zero		1
	.type		_ZN40_INTERNAL_6bbb7f9f_4_k_cu_7cbc17d4_230204cuda3std3__45__cpo3endE,@object
	.size		_ZN40_INTERNAL_6bbb7f9f_4_k_cu_7cbc17d4_230204cuda3std3__45__cpo3endE,(_ZN40_INTERNAL_6bbb7f9f_4_k_cu_7cbc17d4_230204cuda3std3__419piecewise_constructE - _ZN40_INTERNAL_6bbb7f9f_4_k_cu_7cbc17d4_230204cuda3std3__45__cpo3endE)
_ZN40_INTERNAL_6bbb7f9f_4_k_cu_7cbc17d4_230204cuda3std3__45__cpo3endE:
	.zero		1
	.type		_ZN40_INTERNAL_6bbb7f9f_4_k_cu_7cbc17d4_230204cuda3std3__419piecewise_constructE,@object
	.size		_ZN40_INTERNAL_6bbb7f9f_4_k_cu_7cbc17d4_230204cuda3std3__419piecewise_constructE,(_ZN40_INTERNAL_6bbb7f9f_4_k_cu_7cbc17d4_230204cuda3std3__45__cpo4cendE - _ZN40_INTERNAL_6bbb7f9f_4_k_cu_7cbc17d4_230204cuda3std3__419piecewise_constructE)
_ZN40_INTERNAL_6bbb7f9f_4_k_cu_7cbc17d4_230204cuda3std3__419piecewise_constructE:
	.zero		1
	.type		_ZN40_INTERNAL_6bbb7f9f_4_k_cu_7cbc17d4_230204cuda3std3__45__cpo4cendE,@object
	.size		_ZN40_INTERNAL_6bbb7f9f_4_k_cu_7cbc17d4_230204cuda3std3__45__cpo4cendE,(_ZN40_INTERNAL_6bbb7f9f_4_k_cu_7cbc17d4_230204cuda3std6ranges3__45__cpo4swapE - _ZN40_INTERNAL_6bbb7f9f_4_k_cu_7cbc17d4_230204cuda3std3__45__cpo4cendE)
_ZN40_INTERNAL_6bbb7f9f_4_k_cu_7cbc17d4_230204cuda3std3__45__cpo4cendE:
	.zero		1
	.type		_ZN40_INTERNAL_6bbb7f9f_4_k_cu_7cbc17d4_230204cuda3std6ranges3__45__cpo4swapE,@object
	.size		_ZN40_INTERNAL_6bbb7f9f_4_k_cu_7cbc17d4_230204cuda3std6ranges3__45__cpo4swapE,(.L_8 - _ZN40_INTERNAL_6bbb7f9f_4_k_cu_7cbc17d4_230204cuda3std6ranges3__45__cpo4swapE)
_ZN40_INTERNAL_6bbb7f9f_4_k_cu_7cbc17d4_230204cuda3std6ranges3__45__cpo4swapE:
	.zero		1
.L_8:


//--------------------- .nv.constant0._ZN7cutlass13device_kernelINS_4gemm6kernel13GemmUniversalIN4cute5tupleIJiiiiEEENS1_10collective13CollectiveMmaINS1_34MainloopSm90TmaGmmaWarpSpecializedILi7ENS5_IJNS4_1CILi1EEENSA_ILi4EEESB_EEENS1_35KernelTmaWarpSpecializedCooperativeEEENS5_IJNSA_ILi128EEESG_NSA_ILi64EEEEEENS_6half_tENS5_IJSB_llEEESJ_NS5_IJlSB_lEEENS4_8TiledMMAINS4_8MMA_AtomIJNS4_4SM904GMMA26MMA_64x128x16_F32F16F16_SSILNSP_5MajorE1ELSR_0ELNSP_7ScaleInE1ELSS_1EEEEEENS4_6LayoutINS5_IJNSA_ILi2EEESB_SB_EEENS5_IJSB_NSA_ILi0EEESY_EEEEENS5_IJNS4_10UnderscoreES11_S11_EEEEENS4_23SM90_TMA_LOAD_MULTICASTENS4_14ComposedLayoutINS4_7SwizzleILi3ELi4ELi3EEENS4_18smem_ptr_flag_bitsILi16EEENSV_INS5_IJSH_NSA_ILi8EEEEEENS5_IJSB_SH_EEEEEEEvNS4_8identityENS4_13SM90_TMA_LOADENS15_IS17_S19_NSV_INS5_IJS1A_SH_EEENS5_IJSH_SB_EEEEEEEvS1F_EENS_8epilogue10collective6detail29Sm90TmaWarpSpecializedAdapterINS1N_15DefaultEpilogueISJ_SL_SL_NS1M_6thread17LinearCombinationISJ_Li1EffLNS1R_9ScaleType4KindE0ELNS_15FloatRoundStyleE2ESJ_EENS1_15EpilogueDefaultEEEEEvvEEEEvNT_6ParamsE --------------------------
	.section	.nv.constant0._ZN7cutlass13device_kernelINS_4gemm6kernel13GemmUniversalIN4cute5tupleIJiiiiEEENS1_10collective13CollectiveMmaINS1_34MainloopSm90TmaGmmaWarpSpecializedILi7ENS5_IJNS4_1CILi1EEENSA_ILi4EEESB_EEENS1_35KernelTmaWarpSpecializedCooperativeEEENS5_IJNSA_ILi128EEESG_NSA_ILi64EEEEEENS_6half_tENS5_IJSB_llEEESJ_NS5_IJlSB_lEEENS4_8TiledMMAINS4_8MMA_AtomIJNS4_4SM904GMMA26MMA_64x128x16_F32F16F16_SSILNSP_5MajorE1ELSR_0ELNSP_7ScaleInE1ELSS_1EEEEEENS4_6LayoutINS5_IJNSA_ILi2EEESB_SB_EEENS5_IJSB_NSA_ILi0EEESY_EEEEENS5_IJNS4_10UnderscoreES11_S11_EEEEENS4_23SM90_TMA_LOAD_MULTICASTENS4_14ComposedLayoutINS4_7SwizzleILi3ELi4ELi3EEENS4_18smem_ptr_flag_bitsILi16EEENSV_INS5_IJSH_NSA_ILi8EEEEEENS5_IJSB_SH_EEEEEEEvNS4_8identityENS4_13SM90_TMA_LOADENS15_IS17_S19_NSV_INS5_IJS1A_SH_EEENS5_IJSH_SB_EEEEEEEvS1F_EENS_8epilogue10collective6detail29Sm90TmaWarpSpecializedAdapterINS1N_15DefaultEpilogueISJ_SL_SL_NS1M_6thread17LinearCombinationISJ_Li1EffLNS1R_9ScaleType4KindE0ELNS_15FloatRoundStyleE2ESJ_EENS1_15EpilogueDefaultEEEEEvvEEEEvNT_6ParamsE,"a",@progbits
	.sectionflags	@""
	.align	4
.nv.constant0._ZN7cutlass13device_kernelINS_4gemm6kernel13GemmUniversalIN4cute5tupleIJiiiiEEENS1_10collective13CollectiveMmaINS1_34MainloopSm90TmaGmmaWarpSpecializedILi7ENS5_IJNS4_1CILi1EEENSA_ILi4EEESB_EEENS1_35KernelTmaWarpSpecializedCooperativeEEENS5_IJNSA_ILi128EEESG_NSA_ILi64EEEEEENS_6half_tENS5_IJSB_llEEESJ_NS5_IJlSB_lEEENS4_8TiledMMAINS4_8MMA_AtomIJNS4_4SM904GMMA26MMA_64x128x16_F32F16F16_SSILNSP_5MajorE1ELSR_0ELNSP_7ScaleInE1ELSS_1EEEEEENS4_6LayoutINS5_IJNSA_ILi2EEESB_SB_EEENS5_IJSB_NSA_ILi0EEESY_EEEEENS5_IJNS4_10UnderscoreES11_S11_EEEEENS4_23SM90_TMA_LOAD_MULTICASTENS4_14ComposedLayoutINS4_7SwizzleILi3ELi4ELi3EEENS4_18smem_ptr_flag_bitsILi16EEENSV_INS5_IJSH_NSA_ILi8EEEEEENS5_IJSB_SH_EEEEEEEvNS4_8identityENS4_13SM90_TMA_LOADENS15_IS17_S19_NSV_INS5_IJS1A_SH_EEENS5_IJSH_SB_EEEEEEEvS1F_EENS_8epilogue10collective6detail29Sm90TmaWarpSpecializedAdapterINS1N_15DefaultEpilogueISJ_SL_SL_NS1M_6thread17LinearCombinationISJ_Li1EffLNS1R_9ScaleType4KindE0ELNS_15FloatRoundStyleE2ESJ_EENS1_15EpilogueDefaultEEEEEvvEEEEvNT_6ParamsE:
	.zero		1664


//--------------------- SYMBOLS --------------------------

	.type		.nv.reservedSmem.offset0,@object
	.size		.nv.reservedSmem.offset0,0x4
	.type		__assertfail,@function
